	.target	sm_100a

	.elftype	@"ET_EXEC"


//--------------------- .note.nv.tkinfo           --------------------------
	.section	.note.nv.tkinfo,"",@"SHT_NOTE"
	.sectionflags	@"SHF_NOTE_NV_TKINFO"
	.tkinfo
        /*0018*/ 	.word	0x00000002
        /*0030*/ 	.string	""
        /*0030*/ 	.string	"ptxas"
        /*0030*/ 	.string	"Cuda compilation tools, release 13.0, V13.0.88"
        /*0030*/ 	.string	"Build cuda_13.0.r13.0/compiler.36424714_0"
        /*0030*/ 	.string	"-arch sm_100a -m 64 "



//--------------------- .note.nv.cuinfo           --------------------------
	.section	.note.nv.cuinfo,"",@"SHT_NOTE"
	.sectionflags	@"SHF_NOTE_NV_CUINFO"
        /*0018*/ 	.short	0x0002
        /*001a*/ 	.short	0x0064
        /*001c*/ 	.short	0x0082
	.zero		2


//--------------------- .nv.info                  --------------------------
	.section	.nv.info,"",@"SHT_CUDA_INFO"
	.align	4


	//----- nvinfo : EIATTR_REGCOUNT
	.align		4
        /*0000*/ 	.byte	0x04, 0x2f
        /*0002*/ 	.short	(.L_19 - .L_18)
	.align		4
.L_18:
        /*0004*/ 	.word	index@(_ZN7cutlass13device_kernelINS_4gemm6kernel13GemmUniversalIN4cute5tupleIJiiiiEEENS1_10collective13CollectiveMmaINS1_35MainloopSm100TmaUmmaWarpSpecializedILi6ELi2ELi4ENS5_IJNS4_1CILi1EEESB_SB_EEEEENS5_IJNSA_ILi128EEESE_NSA_ILi64EEEEEENS_10bfloat16_tENS5_IJlSB_lEEESH_SI_NS4_8TiledMMAINS4_8MMA_AtomIJNS4_20SM100_MMA_F16BF16_SSISH_SH_fLi128ELi128ELNS4_4UMMA5MajorE0ELSN_0ELNSM_7ScaleInE0ELSO_0EEEEEENS4_6LayoutISC_NS5_IJNSA_ILi0EEESS_SS_EEEEENS5_IJNS4_10UnderscoreESV_SV_EEEEENS4_13SM90_TMA_LOADENS4_14ComposedLayoutINS4_7SwizzleILi3ELi4ELi3EEENS4_18smem_ptr_flag_bitsILi16EEENSR_INS5_IJNSA_ILi8EEESF_EEENS5_IJSF_SB_EEEEEEEvNS4_8identityESY_S18_vS19_EENS_8epilogue10collective18CollectiveEpilogueINS1B_23Sm100TmaWarpSpecializedILi4ELi2ELi32ELb1ELb0EEEJSG_NS5_IJNSR_ISE_SB_EENSR_INSA_ILi32EEESB_EEEEESH_SI_SH_SI_NS1B_6fusion15FusionCallbacksIS1F_NS1K_13LinCombEltActINS1B_6thread7SigmoidESH_fSH_fLNS_15FloatRoundStyleE2EEESG_S1J_JEEENS4_5SM1004TMEM4LOAD26SM100_TMEM_LOAD_32dp32b32xESY_NSZ_INS10_ILi2ELi4ELi3EEES13_NSR_INS5_IJS14_S1H_EEENS5_IJS1H_SB_EEEEEEENS4_39AutoVectorizingCopyWithAssumedAlignmentILi128EEENS4_14SM90_TMA_STOREES20_S22_S22_EEEvvEEEEvNT_6ParamsE)
        /*0008*/ 	.word	0x00000083


	//----- nvinfo : EIATTR_FRAME_SIZE
	.align		4
.L_19:
        /*000c*/ 	.byte	0x04, 0x11
        /*000e*/ 	.short	(.L_21 - .L_20)
	.align		4
.L_20:
        /*0010*/ 	.word	index@($__internal_3_$__cuda_sm20_rcp_rn_f32_slowpath)
        /*0014*/ 	.word	0x00000000


	//----- nvinfo : EIATTR_FRAME_SIZE
	.align		4
.L_21:
        /*0018*/ 	.byte	0x04, 0x11
        /*001a*/ 	.short	(.L_23 - .L_22)
	.align		4
.L_22:
        /*001c*/ 	.word	index@($__internal_2_$__cuda_sm10x_tcgen05_guardrail_trap_unallocated_columns_being_dealloced)
        /*0020*/ 	.word	0x00000000


	//----- nvinfo : EIATTR_FRAME_SIZE
	.align		4
.L_23:
        /*0024*/ 	.byte	0x04, 0x11
        /*0026*/ 	.short	(.L_25 - .L_24)
	.align		4
.L_24:
        /*0028*/ 	.word	index@($__internal_1_$__cuda_sm10x_tcgen05_guardrail_trap_phase_invalid_during_alloc)
        /*002c*/ 	.word	0x00000000


	//----- nvinfo : EIATTR_FRAME_SIZE
	.align		4
.L_25:
        /*0030*/ 	.byte	0x04, 0x11
        /*0032*/ 	.short	(.L_27 - .L_26)
	.align		4
.L_26:
        /*0034*/ 	.word	index@($__internal_0_$__cuda_sm10x_tcgen05_guardrail_trap_col_being_dealloced_not_returned_by_alloc)
        /*0038*/ 	.word	0x00000000


	//----- nvinfo : EIATTR_FRAME_SIZE
	.align		4
.L_27:
        /*003c*/ 	.byte	0x04, 0x11
        /*003e*/ 	.short	(.L_29 - .L_28)
	.align		4
.L_28:
        /*0040*/ 	.word	index@(_ZN7cutlass13device_kernelINS_4gemm6kernel13GemmUniversalIN4cute5tupleIJiiiiEEENS1_10collective13CollectiveMmaINS1_35MainloopSm100TmaUmmaWarpSpecializedILi6ELi2ELi4ENS5_IJNS4_1CILi1EEESB_SB_EEEEENS5_IJNSA_ILi128EEESE_NSA_ILi64EEEEEENS_10bfloat16_tENS5_IJlSB_lEEESH_SI_NS4_8TiledMMAINS4_8MMA_AtomIJNS4_20SM100_MMA_F16BF16_SSISH_SH_fLi128ELi128ELNS4_4UMMA5MajorE0ELSN_0ELNSM_7ScaleInE0ELSO_0EEEEEENS4_6LayoutISC_NS5_IJNSA_ILi0EEESS_SS_EEEEENS5_IJNS4_10UnderscoreESV_SV_EEEEENS4_13SM90_TMA_LOADENS4_14ComposedLayoutINS4_7SwizzleILi3ELi4ELi3EEENS4_18smem_ptr_flag_bitsILi16EEENSR_INS5_IJNSA_ILi8EEESF_EEENS5_IJSF_SB_EEEEEEEvNS4_8identityESY_S18_vS19_EENS_8epilogue10collective18CollectiveEpilogueINS1B_23Sm100TmaWarpSpecializedILi4ELi2ELi32ELb1ELb0EEEJSG_NS5_IJNSR_ISE_SB_EENSR_INSA_ILi32EEESB_EEEEESH_SI_SH_SI_NS1B_6fusion15FusionCallbacksIS1F_NS1K_13LinCombEltActINS1B_6thread7SigmoidESH_fSH_fLNS_15FloatRoundStyleE2EEESG_S1J_JEEENS4_5SM1004TMEM4LOAD26SM100_TMEM_LOAD_32dp32b32xESY_NSZ_INS10_ILi2ELi4ELi3EEES13_NSR_INS5_IJS14_S1H_EEENS5_IJS1H_SB_EEEEEEENS4_39AutoVectorizingCopyWithAssumedAlignmentILi128EEENS4_14SM90_TMA_STOREES20_S22_S22_EEEvvEEEEvNT_6ParamsE)
        /*0044*/ 	.word	0x00000000


	//----- nvinfo : EIATTR_MIN_STACK_SIZE
	.align		4
.L_29:
        /*0048*/ 	.byte	0x04, 0x12
        /*004a*/ 	.short	(.L_31 - .L_30)
	.align		4
.L_30:
        /*004c*/ 	.word	index@(_ZN7cutlass13device_kernelINS_4gemm6kernel13GemmUniversalIN4cute5tupleIJiiiiEEENS1_10collective13CollectiveMmaINS1_35MainloopSm100TmaUmmaWarpSpecializedILi6ELi2ELi4ENS5_IJNS4_1CILi1EEESB_SB_EEEEENS5_IJNSA_ILi128EEESE_NSA_ILi64EEEEEENS_10bfloat16_tENS5_IJlSB_lEEESH_SI_NS4_8TiledMMAINS4_8MMA_AtomIJNS4_20SM100_MMA_F16BF16_SSISH_SH_fLi128ELi128ELNS4_4UMMA5MajorE0ELSN_0ELNSM_7ScaleInE0ELSO_0EEEEEENS4_6LayoutISC_NS5_IJNSA_ILi0EEESS_SS_EEEEENS5_IJNS4_10UnderscoreESV_SV_EEEEENS4_13SM90_TMA_LOADENS4_14ComposedLayoutINS4_7SwizzleILi3ELi4ELi3EEENS4_18smem_ptr_flag_bitsILi16EEENSR_INS5_IJNSA_ILi8EEESF_EEENS5_IJSF_SB_EEEEEEEvNS4_8identityESY_S18_vS19_EENS_8epilogue10collective18CollectiveEpilogueINS1B_23Sm100TmaWarpSpecializedILi4ELi2ELi32ELb1ELb0EEEJSG_NS5_IJNSR_ISE_SB_EENSR_INSA_ILi32EEESB_EEEEESH_SI_SH_SI_NS1B_6fusion15FusionCallbacksIS1F_NS1K_13LinCombEltActINS1B_6thread7SigmoidESH_fSH_fLNS_15FloatRoundStyleE2EEESG_S1J_JEEENS4_5SM1004TMEM4LOAD26SM100_TMEM_LOAD_32dp32b32xESY_NSZ_INS10_ILi2ELi4ELi3EEES13_NSR_INS5_IJS14_S1H_EEENS5_IJS1H_SB_EEEEEEENS4_39AutoVectorizingCopyWithAssumedAlignmentILi128EEENS4_14SM90_TMA_STOREES20_S22_S22_EEEvvEEEEvNT_6ParamsE)
        /*0050*/ 	.word	0x00000000
.L_31:


//--------------------- .nv.compat                --------------------------
	.section	.nv.compat,"",@"SHT_CUDA_COMPAT_INFO"
	.align	4
        /*0000*/ 	.byte	0x02, 0x09, 0x01, 0x00, 0x02, 0x02, 0x02, 0x00, 0x02, 0x05, 0x05, 0x00, 0x03, 0x07, 0x01, 0x01
        /*0010*/ 	.byte	0x02, 0x03, 0x01, 0x00, 0x02, 0x06, 0x01, 0x00, 0x04, 0x0b, 0x08, 0x00, 0x09, 0x00, 0x00, 0x00
        /*0020*/ 	.byte	0x00, 0x00, 0x00, 0x00


//--------------------- .nv.info._ZN7cutlass13device_kernelINS_4gemm6kernel13GemmUniversalIN4cute5tupleIJiiiiEEENS1_10collective13CollectiveMmaINS1_35MainloopSm100TmaUmmaWarpSpecializedILi6ELi2ELi4ENS5_IJNS4_1CILi1EEESB_SB_EEEEENS5_IJNSA_ILi128EEESE_NSA_ILi64EEEEEENS_10bfloat16_tENS5_IJlSB_lEEESH_SI_NS4_8TiledMMAINS4_8MMA_AtomIJNS4_20SM100_MMA_F16BF16_SSISH_SH_fLi128ELi128ELNS4_4UMMA5MajorE0ELSN_0ELNSM_7ScaleInE0ELSO_0EEEEEENS4_6LayoutISC_NS5_IJNSA_ILi0EEESS_SS_EEEEENS5_IJNS4_10UnderscoreESV_SV_EEEEENS4_13SM90_TMA_LOADENS4_14ComposedLayoutINS4_7SwizzleILi3ELi4ELi3EEENS4_18smem_ptr_flag_bitsILi16EEENSR_INS5_IJNSA_ILi8EEESF_EEENS5_IJSF_SB_EEEEEEEvNS4_8identityESY_S18_vS19_EENS_8epilogue10collective18CollectiveEpilogueINS1B_23Sm100TmaWarpSpecializedILi4ELi2ELi32ELb1ELb0EEEJSG_NS5_IJNSR_ISE_SB_EENSR_INSA_ILi32EEESB_EEEEESH_SI_SH_SI_NS1B_6fusion15FusionCallbacksIS1F_NS1K_13LinCombEltActINS1B_6thread7SigmoidESH_fSH_fLNS_15FloatRoundStyleE2EEESG_S1J_JEEENS4_5SM1004TMEM4LOAD26SM100_TMEM_LOAD_32dp32b32xESY_NSZ_INS10_ILi2ELi4ELi3EEES13_NSR_INS5_IJS14_S1H_EEENS5_IJS1H_SB_EEEEEEENS4_39AutoVectorizingCopyWithAssumedAlignmentILi128EEENS4_14SM90_TMA_STOREES20_S22_S22_EEEvvEEEEvNT_6ParamsE --------------------------
	.section	.nv.info._ZN7cutlass13device_kernelINS_4gemm6kernel13GemmUniversalIN4cute5tupleIJiiiiEEENS1_10collective13CollectiveMmaINS1_35MainloopSm100TmaUmmaWarpSpecializedILi6ELi2ELi4ENS5_IJNS4_1CILi1EEESB_SB_EEEEENS5_IJNSA_ILi128EEESE_NSA_ILi64EEEEEENS_10bfloat16_tENS5_IJlSB_lEEESH_SI_NS4_8TiledMMAINS4_8MMA_AtomIJNS4_20SM100_MMA_F16BF16_SSISH_SH_fLi128ELi128ELNS4_4UMMA5MajorE0ELSN_0ELNSM_7ScaleInE0ELSO_0EEEEEENS4_6LayoutISC_NS5_IJNSA_ILi0EEESS_SS_EEEEENS5_IJNS4_10UnderscoreESV_SV_EEEEENS4_13SM90_TMA_LOADENS4_14ComposedLayoutINS4_7SwizzleILi3ELi4ELi3EEENS4_18smem_ptr_flag_bitsILi16EEENSR_INS5_IJNSA_ILi8EEESF_EEENS5_IJSF_SB_EEEEEEEvNS4_8identityESY_S18_vS19_EENS_8epilogue10collective18CollectiveEpilogueINS1B_23Sm100TmaWarpSpecializedILi4ELi2ELi32ELb1ELb0EEEJSG_NS5_IJNSR_ISE_SB_EENSR_INSA_ILi32EEESB_EEEEESH_SI_SH_SI_NS1B_6fusion15FusionCallbacksIS1F_NS1K_13LinCombEltActINS1B_6thread7SigmoidESH_fSH_fLNS_15FloatRoundStyleE2EEESG_S1J_JEEENS4_5SM1004TMEM4LOAD26SM100_TMEM_LOAD_32dp32b32xESY_NSZ_INS10_ILi2ELi4ELi3EEES13_NSR_INS5_IJS14_S1H_EEENS5_IJS1H_SB_EEEEEEENS4_39AutoVectorizingCopyWithAssumedAlignmentILi128EEENS4_14SM90_TMA_STOREES20_S22_S22_EEEvvEEEEvNT_6ParamsE,"",@"SHT_CUDA_INFO"
	.sectionflags	@""
	.align	4


	//----- nvinfo : EIATTR_CUDA_API_VERSION
	.align		4
        /*0000*/ 	.byte	0x04, 0x37
        /*0002*/ 	.short	(.L_33 - .L_32)
.L_32:
        /*0004*/ 	.word	0x00000082


	//----- nvinfo : EIATTR_KPARAM_INFO
	.align		4
.L_33:
        /*0008*/ 	.byte	0x04, 0x17
        /*000a*/ 	.short	(.L_35 - .L_34)
.L_34:
        /*000c*/ 	.word	0x00000000
        /*0010*/ 	.short	0x0000
        /*0012*/ 	.short	0x0000
        /*0014*/ 	.byte	0x00, 0xf0, 0x01, 0x20


	//----- nvinfo : EIATTR_AT_ENTRY_FRAGMENTS
	.align		4
.L_35:
        /*0018*/ 	.byte	0x04, 0x4f
        /*001a*/ 	.short	(.L_37 - .L_36)


	//   ....[0]....
.L_36:
        /*001c*/ 	.word	0x00000006


	//----- nvinfo : EIATTR_RESERVED_SMEM_USED
	.align		4
.L_37:
        /*0020*/ 	.byte	0x01, 0x41
	.zero		2


	//----- nvinfo : EIATTR_SPARSE_MMA_MASK
	.align		4
        /*0024*/ 	.byte	0x03, 0x50
        /*0026*/ 	.short	0x0000


	//----- nvinfo : EIATTR_TCGEN05_1CTA_USED
	.align		4
        /*0028*/ 	.byte	0x01, 0x51
	.zero		2


	//----- nvinfo : EIATTR_MAXREG_COUNT
	.align		4
        /*002c*/ 	.byte	0x03, 0x1b
        /*002e*/ 	.short	0x00ff


	//----- nvinfo : EIATTR_NUM_BARRIERS
	.align		4
        /*0030*/ 	.byte	0x02, 0x4c
        /*0032*/ 	.byte	0x07
	.zero		1


	//----- nvinfo : EIATTR_EXTERNS
	.align		4
        /*0034*/ 	.byte	0x04, 0x0f
        /*0036*/ 	.short	(.L_39 - .L_38)


	//   ....[0]....
	.align		4
.L_38:
        /*0038*/ 	.word	index@(__assertfail)


	//----- nvinfo : EIATTR_MERCURY_ISA_VERSION
	.align		4
.L_39:
        /*003c*/ 	.byte	0x03, 0x5f
        /*003e*/ 	.short	0x0101


	//----- nvinfo : EIATTR_INT_WARP_WIDE_INSTR_OFFSETS
	.align		4
        /*0040*/ 	.byte	0x04, 0x31
        /*0042*/ 	.short	(.L_41 - .L_40)


	//   ....[0]....
.L_40:
        /*0044*/ 	.word	0x00001dc0


	//   ....[1]....
        /*0048*/ 	.word	0x00003920


	//   ....[2]....
        /*004c*/ 	.word	0x00003950


	//   ....[3]....
        /*0050*/ 	.word	0x000039a0


	//   ....[4]....
        /*0054*/ 	.word	0x000042c0


	//   ....[5]....
        /*0058*/ 	.word	0x00004320


	//   ....[6]....
        /*005c*/ 	.word	0x00004400


	//   ....[7]....
        /*0060*/ 	.word	0x00004470


	//   ....[8]....
        /*0064*/ 	.word	0x00004580


	//   ....[9]....
        /*0068*/ 	.word	0x00004610


	//   ....[10]....
        /*006c*/ 	.word	0x000047e0


	//   ....[11]....
        /*0070*/ 	.word	0x00004940


	//   ....[12]....
        /*0074*/ 	.word	0x00005840


	//----- nvinfo : EIATTR_COOP_GROUP_MASK_REGIDS
	.align		4
.L_41:
        /*0078*/ 	.byte	0x04, 0x29
        /*007a*/ 	.short	(.L_43 - .L_42)


	//   ....[0]....
.L_42:
        /*007c*/ 	.word	0xffffffff


	//   ....[1]....
        /*0080*/ 	.word	0xffffffff


	//   ....[2]....
        /*0084*/ 	.word	0xffffffff


	//   ....[3]....
        /*0088*/ 	.word	0xffffffff


	//   ....[4]....
        /*008c*/ 	.word	0xffffffff


	//   ....[5]....
        /*0090*/ 	.word	0xffffffff


	//   ....[6]....
        /*0094*/ 	.word	0xffffffff


	//   ....[7]....
        /*0098*/ 	.word	0xffffffff


	//   ....[8]....
        /*009c*/ 	.word	0xffffffff


	//   ....[9]....
        /*00a0*/ 	.word	0xffffffff


	//   ....[10]....
        /*00a4*/ 	.word	0xffffffff


	//   ....[11]....
        /*00a8*/ 	.word	0xffffffff


	//   ....[12]....
        /*00ac*/ 	.word	0xffffffff


	//----- nvinfo : EIATTR_COOP_GROUP_INSTR_OFFSETS
	.align		4
.L_43:
        /*00b0*/ 	.byte	0x04, 0x28
        /*00b2*/ 	.short	(.L_45 - .L_44)


	//   ....[0]....
.L_44:
        /*00b4*/ 	.word	0x00000090


	//   ....[1]....
        /*00b8*/ 	.word	0x000004a0


	//   ....[2]....
        /*00bc*/ 	.word	0x00000650


	//   ....[3]....
        /*00c0*/ 	.word	0x000007f0


	//   ....[4]....
        /*00c4*/ 	.word	0x000008f0


	//   ....[5]....
        /*00c8*/ 	.word	0x00000a60


	//   ....[6]....
        /*00cc*/ 	.word	0x00000c00


	//   ....[7]....
        /*00d0*/ 	.word	0x00001ca0


	//   ....[8]....
        /*00d4*/ 	.word	0x00002ba0


	//   ....[9]....
        /*00d8*/ 	.word	0x00002db0


	//   ....[10]....
        /*00dc*/ 	.word	0x00002de0


	//   ....[11]....
        /*00e0*/ 	.word	0x00003810


	//   ....[12]....
        /*00e4*/ 	.word	0x00003a40


	//----- nvinfo : EIATTR_VRC_CTA_INIT_COUNT
	.align		4
.L_45:
        /*00e8*/ 	.byte	0x02, 0x4a
        /*00ea*/ 	.byte	0x80
	.zero		1


	//----- nvinfo : EIATTR_SYSCALL_OFFSETS
	.align		4
        /*00ec*/ 	.byte	0x04, 0x46
        /*00ee*/ 	.short	(.L_47 - .L_46)


	//   ....[0]....
.L_46:
        /*00f0*/ 	.word	0x00005320


	//   ....[1]....
        /*00f4*/ 	.word	0x00005410


	//   ....[2]....
        /*00f8*/ 	.word	0x00005d50


	//----- nvinfo : EIATTR_MBARRIER_INSTR_OFFSETS
	.align		4
.L_47:
        /*00fc*/ 	.byte	0x04, 0x39
        /*00fe*/ 	.short	(.L_49 - .L_48)


	//   ....[0]....
.L_48:
        /*0100*/ 	.word	0x00000580
        /*0104*/ 	.word	0x000000ff
        /*0108*/ 	.word	0x00000000
        /*010c*/ 	.short	0x0100
        /*010e*/ 	.byte	0x05
	.zero		1


	//   ....[1]....
        /*0110*/ 	.word	0x00000590
        /*0114*/ 	.word	0x000000ff
        /*0118*/ 	.word	0x00000030
        /*011c*/ 	.short	0x0100
        /*011e*/ 	.byte	0x05
	.zero		1


	//   ....[2]....
        /*0120*/ 	.word	0x000005a0
        /*0124*/ 	.word	0x000000ff
        /*0128*/ 	.word	0x00000008
        /*012c*/ 	.short	0x0100
        /*012e*/ 	.byte	0x05
	.zero		1


	//   ....[3]....
        /*0130*/ 	.word	0x000005b0
        /*0134*/ 	.word	0x000000ff
        /*0138*/ 	.word	0x00000038
        /*013c*/ 	.short	0x0100
        /*013e*/ 	.byte	0x05
	.zero		1


	//   ....[4]....
        /*0140*/ 	.word	0x000005c0
        /*0144*/ 	.word	0x000000ff
        /*0148*/ 	.word	0x00000010
        /*014c*/ 	.short	0x0100
        /*014e*/ 	.byte	0x05
	.zero		1


	//   ....[5]....
        /*0150*/ 	.word	0x000005d0
        /*0154*/ 	.word	0x000000ff
        /*0158*/ 	.word	0x00000040
        /*015c*/ 	.short	0x0100
        /*015e*/ 	.byte	0x05
	.zero		1


	//   ....[6]....
        /*0160*/ 	.word	0x000005e0
        /*0164*/ 	.word	0x000000ff
        /*0168*/ 	.word	0x00000018
        /*016c*/ 	.short	0x0100
        /*016e*/ 	.byte	0x05
	.zero		1


	//   ....[7]....
        /*0170*/ 	.word	0x000005f0
        /*0174*/ 	.word	0x000000ff
        /*0178*/ 	.word	0x00000048
        /*017c*/ 	.short	0x0100
        /*017e*/ 	.byte	0x05
	.zero		1


	//   ....[8]....
        /*0180*/ 	.word	0x00000600
        /*0184*/ 	.word	0x000000ff
        /*0188*/ 	.word	0x00000020
        /*018c*/ 	.short	0x0100
        /*018e*/ 	.byte	0x05
	.zero		1


	//   ....[9]....
        /*0190*/ 	.word	0x00000610
        /*0194*/ 	.word	0x000000ff
        /*0198*/ 	.word	0x00000050
        /*019c*/ 	.short	0x0100
        /*019e*/ 	.byte	0x05
	.zero		1


	//   ....[10]....
        /*01a0*/ 	.word	0x00000620
        /*01a4*/ 	.word	0x000000ff
        /*01a8*/ 	.word	0x00000028
        /*01ac*/ 	.short	0x0100
        /*01ae*/ 	.byte	0x05
	.zero		1


	//   ....[11]....
        /*01b0*/ 	.word	0x00000630
        /*01b4*/ 	.word	0x000000ff
        /*01b8*/ 	.word	0x00000058
        /*01bc*/ 	.short	0x0100
        /*01be*/ 	.byte	0x05
	.zero		1


	//   ....[12]....
        /*01c0*/ 	.word	0x00000760
        /*01c4*/ 	.word	0x000000ff
        /*01c8*/ 	.word	0x00000060
        /*01cc*/ 	.short	0x0100
        /*01ce*/ 	.byte	0x07
	.zero		1


	//   ....[13]....
        /*01d0*/ 	.word	0x00000770
        /*01d4*/ 	.word	0x000000ff
        /*01d8*/ 	.word	0x00000080
        /*01dc*/ 	.short	0x0100
        /*01de*/ 	.byte	0x07
	.zero		1


	//   ....[14]....
        /*01e0*/ 	.word	0x00000780
        /*01e4*/ 	.word	0x000000ff
        /*01e8*/ 	.word	0x00000068
        /*01ec*/ 	.short	0x0100
        /*01ee*/ 	.byte	0x07
	.zero		1


	//   ....[15]....
        /*01f0*/ 	.word	0x00000790
        /*01f4*/ 	.word	0x000000ff
        /*01f8*/ 	.word	0x00000088
        /*01fc*/ 	.short	0x0100
        /*01fe*/ 	.byte	0x07
	.zero		1


	//   ....[16]....
        /*0200*/ 	.word	0x000007a0
        /*0204*/ 	.word	0x000000ff
        /*0208*/ 	.word	0x00000070
        /*020c*/ 	.short	0x0100
        /*020e*/ 	.byte	0x07
	.zero		1


	//   ....[17]....
        /*0210*/ 	.word	0x000007b0
        /*0214*/ 	.word	0x000000ff
        /*0218*/ 	.word	0x00000090
        /*021c*/ 	.short	0x0100
        /*021e*/ 	.byte	0x07
	.zero		1


	//   ....[18]....
        /*0220*/ 	.word	0x000007c0
        /*0224*/ 	.word	0x000000ff
        /*0228*/ 	.word	0x00000078
        /*022c*/ 	.short	0x0100
        /*022e*/ 	.byte	0x07
	.zero		1


	//   ....[19]....
        /*0230*/ 	.word	0x000007d0
        /*0234*/ 	.word	0x000000ff
        /*0238*/ 	.word	0x00000098
        /*023c*/ 	.short	0x0100
        /*023e*/ 	.byte	0x07
	.zero		1


	//   ....[20]....
        /*0240*/ 	.word	0x000008c0
        /*0244*/ 	.word	0x000000ff
        /*0248*/ 	.word	0x000000a0
        /*024c*/ 	.short	0x0100
        /*024e*/ 	.byte	0x05
	.zero		1


	//   ....[21]....
        /*0250*/ 	.word	0x000008d0
        /*0254*/ 	.word	0x000000ff
        /*0258*/ 	.word	0x000000a8
        /*025c*/ 	.short	0x0100
        /*025e*/ 	.byte	0x05
	.zero		1


	//   ....[22]....
        /*0260*/ 	.word	0x00000a10
        /*0264*/ 	.word	0x000000ff
        /*0268*/ 	.word	0x000000b0
        /*026c*/ 	.short	0x0100
        /*026e*/ 	.byte	0x05
	.zero		1


	//   ....[23]....
        /*0270*/ 	.word	0x00000a20
        /*0274*/ 	.word	0x000000ff
        /*0278*/ 	.word	0x000000c0
        /*027c*/ 	.short	0x0100
        /*027e*/ 	.byte	0x05
	.zero		1


	//   ....[24]....
        /*0280*/ 	.word	0x00000a30
        /*0284*/ 	.word	0x000000ff
        /*0288*/ 	.word	0x000000b8
        /*028c*/ 	.short	0x0100
        /*028e*/ 	.byte	0x05
	.zero		1


	//   ....[25]....
        /*0290*/ 	.word	0x00000a40
        /*0294*/ 	.word	0x000000ff
        /*0298*/ 	.word	0x000000c8
        /*029c*/ 	.short	0x0100
        /*029e*/ 	.byte	0x05
	.zero		1


	//   ....[26]....
        /*02a0*/ 	.word	0x00000b70
        /*02a4*/ 	.word	0x000000ff
        /*02a8*/ 	.word	0x000000d0
        /*02ac*/ 	.short	0x0100
        /*02ae*/ 	.byte	0x07
	.zero		1


	//   ....[27]....
        /*02b0*/ 	.word	0x00000b80
        /*02b4*/ 	.word	0x000000ff
        /*02b8*/ 	.word	0x000000f0
        /*02bc*/ 	.short	0x0100
        /*02be*/ 	.byte	0x07
	.zero		1


	//   ....[28]....
        /*02c0*/ 	.word	0x00000b90
        /*02c4*/ 	.word	0x000000ff
        /*02c8*/ 	.word	0x000000d8
        /*02cc*/ 	.short	0x0100
        /*02ce*/ 	.byte	0x07
	.zero		1


	//   ....[29]....
        /*02d0*/ 	.word	0x00000ba0
        /*02d4*/ 	.word	0x000000ff
        /*02d8*/ 	.word	0x000000f8
        /*02dc*/ 	.short	0x0100
        /*02de*/ 	.byte	0x07
	.zero		1


	//   ....[30]....
        /*02e0*/ 	.word	0x00000bb0
        /*02e4*/ 	.word	0x000000ff
        /*02e8*/ 	.word	0x000000e0
        /*02ec*/ 	.short	0x0100
        /*02ee*/ 	.byte	0x07
	.zero		1


	//   ....[31]....
        /*02f0*/ 	.word	0x00000bc0
        /*02f4*/ 	.word	0x000000ff
        /*02f8*/ 	.word	0x00000100
        /*02fc*/ 	.short	0x0100
        /*02fe*/ 	.byte	0x07
	.zero		1


	//   ....[32]....
        /*0300*/ 	.word	0x00000bd0
        /*0304*/ 	.word	0x000000ff
        /*0308*/ 	.word	0x000000e8
        /*030c*/ 	.short	0x0100
        /*030e*/ 	.byte	0x07
	.zero		1


	//   ....[33]....
        /*0310*/ 	.word	0x00000be0
        /*0314*/ 	.word	0x000000ff
        /*0318*/ 	.word	0x00000108
        /*031c*/ 	.short	0x0100
        /*031e*/ 	.byte	0x07
	.zero		1


	//   ....[34]....
        /*0320*/ 	.word	0x00000cd0
        /*0324*/ 	.word	0x000000ff
        /*0328*/ 	.word	0x00000110
        /*032c*/ 	.short	0x0100
        /*032e*/ 	.byte	0x05
	.zero		1


	//   ....[35]....
        /*0330*/ 	.word	0x00000ce0
        /*0334*/ 	.word	0x000000ff
        /*0338*/ 	.word	0x00000120
        /*033c*/ 	.short	0x0100
        /*033e*/ 	.byte	0x05
	.zero		1


	//   ....[36]....
        /*0340*/ 	.word	0x00000cf0
        /*0344*/ 	.word	0x000000ff
        /*0348*/ 	.word	0x00000118
        /*034c*/ 	.short	0x0100
        /*034e*/ 	.byte	0x05
	.zero		1


	//   ....[37]....
        /*0350*/ 	.word	0x00000d00
        /*0354*/ 	.word	0x000000ff
        /*0358*/ 	.word	0x00000128
        /*035c*/ 	.short	0x0100
        /*035e*/ 	.byte	0x05
	.zero		1


	//   ....[38]....
        /*0360*/ 	.word	0x000015b0
        /*0364*/ 	.word	0x00000002
        /*0368*/ 	.word	0x00000120
        /*036c*/ 	.short	0x010a
        /*036e*/ 	.byte	0xff
	.zero		1


	//   ....[39]....
        /*0370*/ 	.word	0x000015e0
        /*0374*/ 	.word	0x00000002
        /*0378*/ 	.word	0x00000110
        /*037c*/ 	.short	0x0101
        /*037e*/ 	.byte	0xff
	.zero		1


	//   ....[40]....
        /*0380*/ 	.word	0x000016b0
        /*0384*/ 	.word	0x000000ff
        /*0388*/ 	.word	0x00000030
        /*038c*/ 	.short	0x010a
        /*038e*/ 	.byte	0x08
	.zero		1


	//   ....[41]....
        /*0390*/ 	.word	0x00001750
        /*0394*/ 	.word	0x000000ff
        /*0398*/ 	.word	0x00000030
        /*039c*/ 	.short	0x010a
        /*039e*/ 	.byte	0x21
	.zero		1


	//   ....[42]....
        /*03a0*/ 	.word	0x000018b0
        /*03a4*/ 	.word	0x000000ff
        /*03a8*/ 	.word	0x00000030
        /*03ac*/ 	.short	0x010a
        /*03ae*/ 	.byte	0x08
	.zero		1


	//   ....[43]....
        /*03b0*/ 	.word	0x000019c0
        /*03b4*/ 	.word	0x000000ff
        /*03b8*/ 	.word	0x000000a8
        /*03bc*/ 	.short	0x0101
        /*03be*/ 	.byte	0x04
	.zero		1


	//   ....[44]....
        /*03c0*/ 	.word	0x000019d0
        /*03c4*/ 	.word	0x000000ff
        /*03c8*/ 	.word	0x00000030
        /*03cc*/ 	.short	0x010a
        /*03ce*/ 	.byte	0x08
	.zero		1


	//   ....[45]....
        /*03d0*/ 	.word	0x00001a50
        /*03d4*/ 	.word	0x000000ff
        /*03d8*/ 	.word	0x00000030
        /*03dc*/ 	.short	0x010a
        /*03de*/ 	.byte	0x11
	.zero		1


	//   ....[46]....
        /*03e0*/ 	.word	0x00001bb0
        /*03e4*/ 	.word	0x000000ff
        /*03e8*/ 	.word	0x00000030
        /*03ec*/ 	.short	0x010a
        /*03ee*/ 	.byte	0x08
	.zero		1


	//   ....[47]....
        /*03f0*/ 	.word	0x00001cd0
        /*03f4*/ 	.word	0x00000002
        /*03f8*/ 	.word	0x000000b0
        /*03fc*/ 	.short	0x010a
        /*03fe*/ 	.byte	0xff
	.zero		1


	//   ....[48]....
        /*0400*/ 	.word	0x00001d90
        /*0404*/ 	.word	0x00000002
        /*0408*/ 	.word	0x00000000
        /*040c*/ 	.short	0x0101
        /*040e*/ 	.byte	0xff
	.zero		1


	//   ....[49]....
        /*0410*/ 	.word	0x000022f0
        /*0414*/ 	.word	0x000000ff
        /*0418*/ 	.word	0x00000000
        /*041c*/ 	.short	0x010a
        /*041e*/ 	.byte	0x05
	.zero		1


	//   ....[50]....
        /*0420*/ 	.word	0x00002380
        /*0424*/ 	.word	0x000000ff
        /*0428*/ 	.word	0x00000000
        /*042c*/ 	.short	0x010a
        /*042e*/ 	.byte	0x05
	.zero		1


	//   ....[51]....
        /*0430*/ 	.word	0x00002410
        /*0434*/ 	.word	0x000000ff
        /*0438*/ 	.word	0x00000000
        /*043c*/ 	.short	0x010a
        /*043e*/ 	.byte	0x05
	.zero		1


	//   ....[52]....
        /*0440*/ 	.word	0x000024a0
        /*0444*/ 	.word	0x000000ff
        /*0448*/ 	.word	0x00000000
        /*044c*/ 	.short	0x010a
        /*044e*/ 	.byte	0x05
	.zero		1


	//   ....[53]....
        /*0450*/ 	.word	0x00002530
        /*0454*/ 	.word	0x000000ff
        /*0458*/ 	.word	0x00000000
        /*045c*/ 	.short	0x010a
        /*045e*/ 	.byte	0x05
	.zero		1


	//   ....[54]....
        /*0460*/ 	.word	0x000025d0
        /*0464*/ 	.word	0x00000000
        /*0468*/ 	.word	0x00000000
        /*046c*/ 	.short	0x010a
        /*046e*/ 	.byte	0xff
	.zero		1


	//   ....[55]....
        /*0470*/ 	.word	0x000026f0
        /*0474*/ 	.word	0x00000000
        /*0478*/ 	.word	0x00000110
        /*047c*/ 	.short	0x010a
        /*047e*/ 	.byte	0xff
	.zero		1


	//   ....[56]....
        /*0480*/ 	.word	0x00002760
        /*0484*/ 	.word	0x00000000
        /*0488*/ 	.word	0x00000000
        /*048c*/ 	.short	0x0101
        /*048e*/ 	.byte	0xff
	.zero		1


	//   ....[57]....
        /*0490*/ 	.word	0x00002780
        /*0494*/ 	.word	0x000000ff
        /*0498*/ 	.word	0x000000c0
        /*049c*/ 	.short	0x010a
        /*049e*/ 	.byte	0x05
	.zero		1


	//   ....[58]....
        /*04a0*/ 	.word	0x000028a0
        /*04a4*/ 	.word	0x00000000
        /*04a8*/ 	.word	0x000000b0
        /*04ac*/ 	.short	0x010a
        /*04ae*/ 	.byte	0xff
	.zero		1


	//   ....[59]....
        /*04b0*/ 	.word	0x000029a0
        /*04b4*/ 	.word	0x00000000
        /*04b8*/ 	.word	0x00000000
        /*04bc*/ 	.short	0x0101
        /*04be*/ 	.byte	0xff
	.zero		1


	//   ....[60]....
        /*04c0*/ 	.word	0x00002a30
        /*04c4*/ 	.word	0x000000ff
        /*04c8*/ 	.word	0x000000c0
        /*04cc*/ 	.short	0x0106
        /*04ce*/ 	.byte	0x05
	.zero		1


	//   ....[61]....
        /*04d0*/ 	.word	0x00002a50
        /*04d4*/ 	.word	0x000000ff
        /*04d8*/ 	.word	0x000000c0
        /*04dc*/ 	.short	0x010a
        /*04de*/ 	.byte	0x05
	.zero		1


	//   ....[62]....
        /*04e0*/ 	.word	0x00002ae0
        /*04e4*/ 	.word	0x000000ff
        /*04e8*/ 	.word	0x000000c0
        /*04ec*/ 	.short	0x0106
        /*04ee*/ 	.byte	0x04
	.zero		1


	//   ....[63]....
        /*04f0*/ 	.word	0x00002b20
        /*04f4*/ 	.word	0x00000000
        /*04f8*/ 	.word	0x000000c0
        /*04fc*/ 	.short	0x010a
        /*04fe*/ 	.byte	0xff
	.zero		1


	//   ....[64]....
        /*0500*/ 	.word	0x00003060
        /*0504*/ 	.word	0x00000000
        /*0508*/ 	.word	0x000000b0
        /*050c*/ 	.short	0x010a
        /*050e*/ 	.byte	0xff
	.zero		1


	//   ....[65]....
        /*0510*/ 	.word	0x00003170
        /*0514*/ 	.word	0x00000003
        /*0518*/ 	.word	0x00000000
        /*051c*/ 	.short	0x0101
        /*051e*/ 	.byte	0xff
	.zero		1


	//   ....[66]....
        /*0520*/ 	.word	0x00003180
        /*0524*/ 	.word	0x000000ff
        /*0528*/ 	.word	0x00000000
        /*052c*/ 	.short	0x010a
        /*052e*/ 	.byte	0x06
	.zero		1


	//   ....[67]....
        /*0530*/ 	.word	0x000031a0
        /*0534*/ 	.word	0x000000ff
        /*0538*/ 	.word	0x000000f0
        /*053c*/ 	.short	0x010a
        /*053e*/ 	.byte	0x07
	.zero		1


	//   ....[68]....
        /*0540*/ 	.word	0x00003270
        /*0544*/ 	.word	0x000000ff
        /*0548*/ 	.word	0x00000000
        /*054c*/ 	.short	0x010a
        /*054e*/ 	.byte	0x06
	.zero		1


	//   ....[69]....
        /*0550*/ 	.word	0x000033a0
        /*0554*/ 	.word	0x000000ff
        /*0558*/ 	.word	0x00000000
        /*055c*/ 	.short	0x010a
        /*055e*/ 	.byte	0x1a
	.zero		1


	//   ....[70]....
        /*0560*/ 	.word	0x00003640
        /*0564*/ 	.word	0x000000ff
        /*0568*/ 	.word	0x00000000
        /*056c*/ 	.short	0x010a
        /*056e*/ 	.byte	0x06
	.zero		1


	//   ....[71]....
        /*0570*/ 	.word	0x000036d0
        /*0574*/ 	.word	0x000000ff
        /*0578*/ 	.word	0x00000000
        /*057c*/ 	.short	0x010a
        /*057e*/ 	.byte	0x06
	.zero		1


	//   ....[72]....
        /*0580*/ 	.word	0x00003760
        /*0584*/ 	.word	0x000000ff
        /*0588*/ 	.word	0x00000000
        /*058c*/ 	.short	0x010a
        /*058e*/ 	.byte	0x06
	.zero		1


	//   ....[73]....
        /*0590*/ 	.word	0x000037f0
        /*0594*/ 	.word	0x000000ff
        /*0598*/ 	.word	0x00000000
        /*059c*/ 	.short	0x010a
        /*059e*/ 	.byte	0x07
	.zero		1


	//   ....[74]....
        /*05a0*/ 	.word	0x00003c70
        /*05a4*/ 	.word	0x00000000
        /*05a8*/ 	.word	0x000000b0
        /*05ac*/ 	.short	0x010a
        /*05ae*/ 	.byte	0xff
	.zero		1


	//   ....[75]....
        /*05b0*/ 	.word	0x00003d30
        /*05b4*/ 	.word	0x00000000
        /*05b8*/ 	.word	0x00000000
        /*05bc*/ 	.short	0x0101
        /*05be*/ 	.byte	0xff
	.zero		1


	//   ....[76]....
        /*05c0*/ 	.word	0x00004050
        /*05c4*/ 	.word	0x000000ff
        /*05c8*/ 	.word	0x000000a8
        /*05cc*/ 	.short	0x010a
        /*05ce*/ 	.byte	0x07
	.zero		1


	//   ....[77]....
        /*05d0*/ 	.word	0x00004240
        /*05d4*/ 	.word	0x000000ff
        /*05d8*/ 	.word	0x00000080
        /*05dc*/ 	.short	0x010a
        /*05de*/ 	.byte	0x07
	.zero		1


	//   ....[78]....
        /*05e0*/ 	.word	0x000043b0
        /*05e4*/ 	.word	0x000000ff
        /*05e8*/ 	.word	0x00000060
        /*05ec*/ 	.short	0x010b
        /*05ee*/ 	.byte	0x07
	.zero		1


	//   ....[79]....
        /*05f0*/ 	.word	0x000043c0
        /*05f4*/ 	.word	0x000000ff
        /*05f8*/ 	.word	0x00000000
        /*05fc*/ 	.short	0x0101
        /*05fe*/ 	.byte	0x08
	.zero		1


	//   ....[80]....
        /*0600*/ 	.word	0x000043d0
        /*0604*/ 	.word	0x000000ff
        /*0608*/ 	.word	0x00000088
        /*060c*/ 	.short	0x010a
        /*060e*/ 	.byte	0x07
	.zero		1


	//   ....[81]....
        /*0610*/ 	.word	0x00004520
        /*0614*/ 	.word	0x000000ff
        /*0618*/ 	.word	0x00000068
        /*061c*/ 	.short	0x010b
        /*061e*/ 	.byte	0x07
	.zero		1


	//   ....[82]....
        /*0620*/ 	.word	0x00004530
        /*0624*/ 	.word	0x000000ff
        /*0628*/ 	.word	0x00000000
        /*062c*/ 	.short	0x0101
        /*062e*/ 	.byte	0x08
	.zero		1


	//   ....[83]....
        /*0630*/ 	.word	0x00004540
        /*0634*/ 	.word	0x000000ff
        /*0638*/ 	.word	0x00000090
        /*063c*/ 	.short	0x010a
        /*063e*/ 	.byte	0x07
	.zero		1


	//   ....[84]....
        /*0640*/ 	.word	0x000046c0
        /*0644*/ 	.word	0x000000ff
        /*0648*/ 	.word	0x00000070
        /*064c*/ 	.short	0x010b
        /*064e*/ 	.byte	0x07
	.zero		1


	//   ....[85]....
        /*0650*/ 	.word	0x00004700
        /*0654*/ 	.word	0x000000ff
        /*0658*/ 	.word	0x00000000
        /*065c*/ 	.short	0x0101
        /*065e*/ 	.byte	0x08
	.zero		1


	//   ....[86]....
        /*0660*/ 	.word	0x00004740
        /*0664*/ 	.word	0x000000ff
        /*0668*/ 	.word	0x00000098
        /*066c*/ 	.short	0x010a
        /*066e*/ 	.byte	0x07
	.zero		1


	//   ....[87]....
        /*0670*/ 	.word	0x00004980
        /*0674*/ 	.word	0x000000ff
        /*0678*/ 	.word	0x00000078
        /*067c*/ 	.short	0x010b
        /*067e*/ 	.byte	0x07
	.zero		1


	//   ....[88]....
        /*0680*/ 	.word	0x000049a0
        /*0684*/ 	.word	0x000000ff
        /*0688*/ 	.word	0x00000000
        /*068c*/ 	.short	0x0101
        /*068e*/ 	.byte	0x0d
	.zero		1


	//   ....[89]....
        /*0690*/ 	.word	0x000049d0
        /*0694*/ 	.word	0x000000ff
        /*0698*/ 	.word	0x00000080
        /*069c*/ 	.short	0x010a
        /*069e*/ 	.byte	0x07
	.zero		1


	//   ....[90]....
        /*06a0*/ 	.word	0x000049f0
        /*06a4*/ 	.word	0x000000ff
        /*06a8*/ 	.word	0x00000088
        /*06ac*/ 	.short	0x010a
        /*06ae*/ 	.byte	0x07
	.zero		1


	//   ....[91]....
        /*06b0*/ 	.word	0x00004a10
        /*06b4*/ 	.word	0x000000ff
        /*06b8*/ 	.word	0x00000090
        /*06bc*/ 	.short	0x010a
        /*06be*/ 	.byte	0x07
	.zero		1


	//   ....[92]....
        /*06c0*/ 	.word	0x00004a50
        /*06c4*/ 	.word	0x00000000
        /*06c8*/ 	.word	0x00000098
        /*06cc*/ 	.short	0x010a
        /*06ce*/ 	.byte	0xff
	.zero		1


	//   ....[93]....
        /*06d0*/ 	.word	0x00004cc0
        /*06d4*/ 	.word	0x00000000
        /*06d8*/ 	.word	0x000000b0
        /*06dc*/ 	.short	0x010a
        /*06de*/ 	.byte	0xff
	.zero		1


	//   ....[94]....
        /*06e0*/ 	.word	0x00004d80
        /*06e4*/ 	.word	0x00000000
        /*06e8*/ 	.word	0x00000000
        /*06ec*/ 	.short	0x0101
        /*06ee*/ 	.byte	0xff
	.zero		1


	//   ....[95]....
        /*06f0*/ 	.word	0x000058d0
        /*06f4*/ 	.word	0x000000ff
        /*06f8*/ 	.word	0x00000060
        /*06fc*/ 	.short	0x010a
        /*06fe*/ 	.byte	0x04
	.zero		1


	//   ....[96]....
        /*0700*/ 	.word	0x000058f0
        /*0704*/ 	.word	0x00000003
        /*0708*/ 	.word	0x000000d0
        /*070c*/ 	.short	0x010a
        /*070e*/ 	.byte	0xff
	.zero		1


	//   ....[97]....
        /*0710*/ 	.word	0x00005a90
        /*0714*/ 	.word	0x00000002
        /*0718*/ 	.word	0x00000060
        /*071c*/ 	.short	0x010a
        /*071e*/ 	.byte	0xff
	.zero		1


	//   ....[98]....
        /*0720*/ 	.word	0x00005c20
        /*0724*/ 	.word	0x00000080
        /*0728*/ 	.word	0x000000d0
        /*072c*/ 	.short	0x010a
        /*072e*/ 	.byte	0xff
	.zero		1


	//   ....[99]....
        /*0730*/ 	.word	0x00006bb0
        /*0734*/ 	.word	0x00000011
        /*0738*/ 	.word	0x00000000
        /*073c*/ 	.short	0x0101
        /*073e*/ 	.byte	0xff
	.zero		1


	//   ....[100]....
        /*0740*/ 	.word	0x000098e0
        /*0744*/ 	.word	0x00000000
        /*0748*/ 	.word	0x00000000
        /*074c*/ 	.short	0x0101
        /*074e*/ 	.byte	0xff
	.zero		1


	//   ....[101]....
        /*0750*/ 	.word	0x00009960
        /*0754*/ 	.word	0x00000002
        /*0758*/ 	.word	0x00000060
        /*075c*/ 	.short	0x010a
        /*075e*/ 	.byte	0xff
	.zero		1


	//   ....[102]....
        /*0760*/ 	.word	0x00009bc0
        /*0764*/ 	.word	0x00000000
        /*0768*/ 	.word	0x00000000
        /*076c*/ 	.short	0x0101
        /*076e*/ 	.byte	0xff
	.zero		1


	//   ....[103]....
        /*0770*/ 	.word	0x00009be0
        /*0774*/ 	.word	0x00000002
        /*0778*/ 	.word	0x00000120
        /*077c*/ 	.short	0x010a
        /*077e*/ 	.byte	0xff
	.zero		1


	//   ....[104]....
        /*0780*/ 	.word	0x00009c40
        /*0784*/ 	.word	0x00000002
        /*0788*/ 	.word	0x00000030
        /*078c*/ 	.short	0x010a
        /*078e*/ 	.byte	0xff
	.zero		1


	//   ....[105]....
        /*0790*/ 	.word	0x00009ca0
        /*0794*/ 	.word	0x00000002
        /*0798*/ 	.word	0x00000030
        /*079c*/ 	.short	0x010a
        /*079e*/ 	.byte	0xff
	.zero		1


	//   ....[106]....
        /*07a0*/ 	.word	0x00009cf0
        /*07a4*/ 	.word	0x00000002
        /*07a8*/ 	.word	0x000000b0
        /*07ac*/ 	.short	0x010a
        /*07ae*/ 	.byte	0xff
	.zero		1


	//   ....[107]....
        /*07b0*/ 	.word	0x00009d50
        /*07b4*/ 	.word	0x00000000
        /*07b8*/ 	.word	0x00000000
        /*07bc*/ 	.short	0x010a
        /*07be*/ 	.byte	0xff
	.zero		1


	//   ....[108]....
        /*07c0*/ 	.word	0x00009db0
        /*07c4*/ 	.word	0x00000000
        /*07c8*/ 	.word	0x00000000
        /*07cc*/ 	.short	0x010a
        /*07ce*/ 	.byte	0xff
	.zero		1


	//   ....[109]....
        /*07d0*/ 	.word	0x00009e10
        /*07d4*/ 	.word	0x00000000
        /*07d8*/ 	.word	0x00000000
        /*07dc*/ 	.short	0x010a
        /*07de*/ 	.byte	0xff
	.zero		1


	//   ....[110]....
        /*07e0*/ 	.word	0x00009e70
        /*07e4*/ 	.word	0x00000000
        /*07e8*/ 	.word	0x00000000
        /*07ec*/ 	.short	0x010a
        /*07ee*/ 	.byte	0xff
	.zero		1


	//   ....[111]....
        /*07f0*/ 	.word	0x00009ed0
        /*07f4*/ 	.word	0x00000000
        /*07f8*/ 	.word	0x00000000
        /*07fc*/ 	.short	0x010a
        /*07fe*/ 	.byte	0xff
	.zero		1


	//   ....[112]....
        /*0800*/ 	.word	0x00009f20
        /*0804*/ 	.word	0x00000000
        /*0808*/ 	.word	0x00000110
        /*080c*/ 	.short	0x010a
        /*080e*/ 	.byte	0xff
	.zero		1


	//   ....[113]....
        /*0810*/ 	.word	0x00009f80
        /*0814*/ 	.word	0x00000000
        /*0818*/ 	.word	0x000000c0
        /*081c*/ 	.short	0x010a
        /*081e*/ 	.byte	0xff
	.zero		1


	//   ....[114]....
        /*0820*/ 	.word	0x00009fd0
        /*0824*/ 	.word	0x00000000
        /*0828*/ 	.word	0x000000b0
        /*082c*/ 	.short	0x010a
        /*082e*/ 	.byte	0xff
	.zero		1


	//   ....[115]....
        /*0830*/ 	.word	0x0000a030
        /*0834*/ 	.word	0x00000000
        /*0838*/ 	.word	0x000000c0
        /*083c*/ 	.short	0x010a
        /*083e*/ 	.byte	0xff
	.zero		1


	//   ....[116]....
        /*0840*/ 	.word	0x0000a080
        /*0844*/ 	.word	0x00000000
        /*0848*/ 	.word	0x000000b0
        /*084c*/ 	.short	0x010a
        /*084e*/ 	.byte	0xff
	.zero		1


	//   ....[117]....
        /*0850*/ 	.word	0x0000a0e0
        /*0854*/ 	.word	0x00000002
        /*0858*/ 	.word	0x000000f0
        /*085c*/ 	.short	0x010a
        /*085e*/ 	.byte	0xff
	.zero		1


	//   ....[118]....
        /*0860*/ 	.word	0x0000a140
        /*0864*/ 	.word	0x00000000
        /*0868*/ 	.word	0x00000000
        /*086c*/ 	.short	0x010a
        /*086e*/ 	.byte	0xff
	.zero		1


	//   ....[119]....
        /*0870*/ 	.word	0x0000a1a0
        /*0874*/ 	.word	0x00000000
        /*0878*/ 	.word	0x00000000
        /*087c*/ 	.short	0x010a
        /*087e*/ 	.byte	0xff
	.zero		1


	//   ....[120]....
        /*0880*/ 	.word	0x0000a200
        /*0884*/ 	.word	0x00000000
        /*0888*/ 	.word	0x00000000
        /*088c*/ 	.short	0x010a
        /*088e*/ 	.byte	0xff
	.zero		1


	//   ....[121]....
        /*0890*/ 	.word	0x0000a260
        /*0894*/ 	.word	0x00000000
        /*0898*/ 	.word	0x00000000
        /*089c*/ 	.short	0x010a
        /*089e*/ 	.byte	0xff
	.zero		1


	//   ....[122]....
        /*08a0*/ 	.word	0x0000a2c0
        /*08a4*/ 	.word	0x00000000
        /*08a8*/ 	.word	0x00000000
        /*08ac*/ 	.short	0x010a
        /*08ae*/ 	.byte	0xff
	.zero		1


	//   ....[123]....
        /*08b0*/ 	.word	0x0000a310
        /*08b4*/ 	.word	0x00000000
        /*08b8*/ 	.word	0x000000b0
        /*08bc*/ 	.short	0x010a
        /*08be*/ 	.byte	0xff
	.zero		1


	//   ....[124]....
        /*08c0*/ 	.word	0x0000a370
        /*08c4*/ 	.word	0x00000000
        /*08c8*/ 	.word	0x000000a8
        /*08cc*/ 	.short	0x010a
        /*08ce*/ 	.byte	0xff
	.zero		1


	//   ....[125]....
        /*08d0*/ 	.word	0x0000a3d0
        /*08d4*/ 	.word	0x00000000
        /*08d8*/ 	.word	0x00000080
        /*08dc*/ 	.short	0x010a
        /*08de*/ 	.byte	0xff
	.zero		1


	//   ....[126]....
        /*08e0*/ 	.word	0x0000a430
        /*08e4*/ 	.word	0x00000000
        /*08e8*/ 	.word	0x00000088
        /*08ec*/ 	.short	0x010a
        /*08ee*/ 	.byte	0xff
	.zero		1


	//   ....[127]....
        /*08f0*/ 	.word	0x0000a490
        /*08f4*/ 	.word	0x00000000
        /*08f8*/ 	.word	0x00000090
        /*08fc*/ 	.short	0x010a
        /*08fe*/ 	.byte	0xff
	.zero		1


	//   ....[128]....
        /*0900*/ 	.word	0x0000a4f0
        /*0904*/ 	.word	0x00000000
        /*0908*/ 	.word	0x00000098
        /*090c*/ 	.short	0x010a
        /*090e*/ 	.byte	0xff
	.zero		1


	//   ....[129]....
        /*0910*/ 	.word	0x0000a550
        /*0914*/ 	.word	0x00000000
        /*0918*/ 	.word	0x00000080
        /*091c*/ 	.short	0x010a
        /*091e*/ 	.byte	0xff
	.zero		1


	//   ....[130]....
        /*0920*/ 	.word	0x0000a5b0
        /*0924*/ 	.word	0x00000000
        /*0928*/ 	.word	0x00000088
        /*092c*/ 	.short	0x010a
        /*092e*/ 	.byte	0xff
	.zero		1


	//   ....[131]....
        /*0930*/ 	.word	0x0000a610
        /*0934*/ 	.word	0x00000000
        /*0938*/ 	.word	0x00000090
        /*093c*/ 	.short	0x010a
        /*093e*/ 	.byte	0xff
	.zero		1


	//   ....[132]....
        /*0940*/ 	.word	0x0000a660
        /*0944*/ 	.word	0x00000000
        /*0948*/ 	.word	0x000000b0
        /*094c*/ 	.short	0x010a
        /*094e*/ 	.byte	0xff
	.zero		1


	//   ....[133]....
        /*0950*/ 	.word	0x0000a6b0
        /*0954*/ 	.word	0x00000002
        /*0958*/ 	.word	0x00000060
        /*095c*/ 	.short	0x010a
        /*095e*/ 	.byte	0xff
	.zero		1


	//   ....[134]....
        /*0960*/ 	.word	0x0000a700
        /*0964*/ 	.word	0x00000080
        /*0968*/ 	.word	0x000000d0
        /*096c*/ 	.short	0x010a
        /*096e*/ 	.byte	0xff
	.zero		1


	//----- nvinfo : EIATTR_NUM_MBARRIERS
	.align		4
.L_49:
        /*0970*/ 	.byte	0x03, 0x38
        /*0972*/ 	.short	0x0026


	//----- nvinfo : EIATTR_EXIT_INSTR_OFFSETS
	.align		4
        /*0974*/ 	.byte	0x04, 0x1c
        /*0976*/ 	.short	(.L_51 - .L_50)


	//   ....[0]....
.L_50:
        /*0978*/ 	.word	0x00002600


	//   ....[1]....
        /*097c*/ 	.word	0x00002af0


	//   ....[2]....
        /*0980*/ 	.word	0x00002b50


	//   ....[3]....
        /*0984*/ 	.word	0x00003a50


	//   ....[4]....
        /*0988*/ 	.word	0x00004a80


	//   ....[5]....
        /*098c*/ 	.word	0x00004ac0


	//   ....[6]....
        /*0990*/ 	.word	0x00009aa0


	//   ....[7]....
        /*0994*/ 	.word	0x00009b20


	//   ....[8]....
        /*0998*/ 	.word	0x00009b50


	//   ....[9]....
        /*099c*/ 	.word	0x00009bd0


	//----- nvinfo : EIATTR_MAX_THREADS
	.align		4
.L_51:
        /*09a0*/ 	.byte	0x04, 0x05
        /*09a2*/ 	.short	(.L_53 - .L_52)
.L_52:
        /*09a4*/ 	.word	0x00000100
        /*09a8*/ 	.word	0x00000001
        /*09ac*/ 	.word	0x00000001


	//----- nvinfo : EIATTR_CRS_STACK_SIZE
	.align		4
.L_53:
        /*09b0*/ 	.byte	0x04, 0x1e
        /*09b2*/ 	.short	(.L_55 - .L_54)
.L_54:
        /*09b4*/ 	.word	0x00000000


	//----- nvinfo : EIATTR_CBANK_PARAM_SIZE
	.align		4
.L_55:
        /*09b8*/ 	.byte	0x03, 0x19
        /*09ba*/ 	.short	0x0800


	//----- nvinfo : EIATTR_PARAM_CBANK
	.align		4
        /*09bc*/ 	.byte	0x04, 0x0a
        /*09be*/ 	.short	(.L_57 - .L_56)
	.align		4
.L_56:
        /*09c0*/ 	.word	index@(.nv.constant0._ZN7cutlass13device_kernelINS_4gemm6kernel13GemmUniversalIN4cute5tupleIJiiiiEEENS1_10collective13CollectiveMmaINS1_35MainloopSm100TmaUmmaWarpSpecializedILi6ELi2ELi4ENS5_IJNS4_1CILi1EEESB_SB_EEEEENS5_IJNSA_ILi128EEESE_NSA_ILi64EEEEEENS_10bfloat16_tENS5_IJlSB_lEEESH_SI_NS4_8TiledMMAINS4_8MMA_AtomIJNS4_20SM100_MMA_F16BF16_SSISH_SH_fLi128ELi128ELNS4_4UMMA5MajorE0ELSN_0ELNSM_7ScaleInE0ELSO_0EEEEEENS4_6LayoutISC_NS5_IJNSA_ILi0EEESS_SS_EEEEENS5_IJNS4_10UnderscoreESV_SV_EEEEENS4_13SM90_TMA_LOADENS4_14ComposedLayoutINS4_7SwizzleILi3ELi4ELi3EEENS4_18smem_ptr_flag_bitsILi16EEENSR_INS5_IJNSA_ILi8EEESF_EEENS5_IJSF_SB_EEEEEEEvNS4_8identityESY_S18_vS19_EENS_8epilogue10collective18CollectiveEpilogueINS1B_23Sm100TmaWarpSpecializedILi4ELi2ELi32ELb1ELb0EEEJSG_NS5_IJNSR_ISE_SB_EENSR_INSA_ILi32EEESB_EEEEESH_SI_SH_SI_NS1B_6fusion15FusionCallbacksIS1F_NS1K_13LinCombEltActINS1B_6thread7SigmoidESH_fSH_fLNS_15FloatRoundStyleE2EEESG_S1J_JEEENS4_5SM1004TMEM4LOAD26SM100_TMEM_LOAD_32dp32b32xESY_NSZ_INS10_ILi2ELi4ELi3EEES13_NSR_INS5_IJS14_S1H_EEENS5_IJS1H_SB_EEEEEEENS4_39AutoVectorizingCopyWithAssumedAlignmentILi128EEENS4_14SM90_TMA_STOREES20_S22_S22_EEEvvEEEEvNT_6ParamsE)
        /*09c4*/ 	.short	0x0380
        /*09c6*/ 	.short	0x0800


	//----- nvinfo : EIATTR_SW_WAR
	.align		4
.L_57:
        /*09c8*/ 	.byte	0x04, 0x36
        /*09ca*/ 	.short	(.L_59 - .L_58)
.L_58:
        /*09cc*/ 	.word	0x00000008
.L_59:


//--------------------- .nv.callgraph             --------------------------
	.section	.nv.callgraph,"",@"SHT_CUDA_CALLGRAPH"
	.align	4
	.sectionentsize	8
	.align		4
        /*0000*/ 	.word	0x00000000
	.align		4
        /*0004*/ 	.word	0xffffffff
	.align		4
        /*0008*/ 	.word	index@(_ZN7cutlass13device_kernelINS_4gemm6kernel13GemmUniversalIN4cute5tupleIJiiiiEEENS1_10collective13CollectiveMmaINS1_35MainloopSm100TmaUmmaWarpSpecializedILi6ELi2ELi4ENS5_IJNS4_1CILi1EEESB_SB_EEEEENS5_IJNSA_ILi128EEESE_NSA_ILi64EEEEEENS_10bfloat16_tENS5_IJlSB_lEEESH_SI_NS4_8TiledMMAINS4_8MMA_AtomIJNS4_20SM100_MMA_F16BF16_SSISH_SH_fLi128ELi128ELNS4_4UMMA5MajorE0ELSN_0ELNSM_7ScaleInE0ELSO_0EEEEEENS4_6LayoutISC_NS5_IJNSA_ILi0EEESS_SS_EEEEENS5_IJNS4_10UnderscoreESV_SV_EEEEENS4_13SM90_TMA_LOADENS4_14ComposedLayoutINS4_7SwizzleILi3ELi4ELi3EEENS4_18smem_ptr_flag_bitsILi16EEENSR_INS5_IJNSA_ILi8EEESF_EEENS5_IJSF_SB_EEEEEEEvNS4_8identityESY_S18_vS19_EENS_8epilogue10collective18CollectiveEpilogueINS1B_23Sm100TmaWarpSpecializedILi4ELi2ELi32ELb1ELb0EEEJSG_NS5_IJNSR_ISE_SB_EENSR_INSA_ILi32EEESB_EEEEESH_SI_SH_SI_NS1B_6fusion15FusionCallbacksIS1F_NS1K_13LinCombEltActINS1B_6thread7SigmoidESH_fSH_fLNS_15FloatRoundStyleE2EEESG_S1J_JEEENS4_5SM1004TMEM4LOAD26SM100_TMEM_LOAD_32dp32b32xESY_NSZ_INS10_ILi2ELi4ELi3EEES13_NSR_INS5_IJS14_S1H_EEENS5_IJS1H_SB_EEEEEEENS4_39AutoVectorizingCopyWithAssumedAlignmentILi128EEENS4_14SM90_TMA_STOREES20_S22_S22_EEEvvEEEEvNT_6ParamsE)
	.align		4
        /*000c*/ 	.word	index@(__assertfail)
	.align		4
        /*0010*/ 	.word	0x00000000
	.align		4
        /*0014*/ 	.word	0xfffffffe
	.align		4
        /*0018*/ 	.word	0x00000000
	.align		4
        /*001c*/ 	.word	0xfffffffd
	.align		4
        /*0020*/ 	.word	0x00000000
	.align		4
        /*0024*/ 	.word	0xfffffffc


//--------------------- .nv.constant4             --------------------------
	.section	.nv.constant4,"a",@progbits
	.align	8
	.align		8
.nv.constant4:
        /*0000*/ 	.dword	__assertfail
	.align		8
        /*0008*/ 	.dword	__unnamed_1
	.align		8
        /*0010*/ 	.dword	__unnamed_2
	.align		8
        /*0018*/ 	.dword	_ZN39_INTERNAL_1c27c4f2_4_k_cu_ed68cb12_31504cuda3std3__45__cpo5beginE
	.align		8
        /*0020*/ 	.dword	_ZN39_INTERNAL_1c27c4f2_4_k_cu_ed68cb12_31504cuda3std3__45__cpo3endE
	.align		8
        /*0028*/ 	.dword	_ZN39_INTERNAL_1c27c4f2_4_k_cu_ed68cb12_31504cuda3std3__45__cpo6cbeginE
	.align		8
        /*0030*/ 	.dword	_ZN39_INTERNAL_1c27c4f2_4_k_cu_ed68cb12_31504cuda3std3__45__cpo4cendE
	.align		8
        /*0038*/ 	.dword	_ZN39_INTERNAL_1c27c4f2_4_k_cu_ed68cb12_31504cuda3std3__441_GLOBAL__N__1c27c4f2_4_k_cu_ed68cb12_31506ignoreE
	.align		8
        /*0040*/ 	.dword	_ZN39_INTERNAL_1c27c4f2_4_k_cu_ed68cb12_31504cuda3std3__419piecewise_constructE
	.align		8
        /*0048*/ 	.dword	_ZN39_INTERNAL_1c27c4f2_4_k_cu_ed68cb12_31504cuda3std3__48in_placeE
	.align		8
        /*0050*/ 	.dword	_ZN39_INTERNAL_1c27c4f2_4_k_cu_ed68cb12_31504cuda3std6ranges3__45__cpo4swapE
	.align		8
        /*0058*/ 	.dword	_ZN39_INTERNAL_1c27c4f2_4_k_cu_ed68cb12_31504cuda3std6ranges3__45__cpo9iter_moveE
	.align		8
        /*0060*/ 	.dword	_ZN39_INTERNAL_1c27c4f2_4_k_cu_ed68cb12_31504cute7productE
	.align		8
        /*0068*/ 	.dword	_ZN39_INTERNAL_1c27c4f2_4_k_cu_ed68cb12_31504cute1_E
	.align		8
        /*0070*/ 	.dword	$str$25
	.align		8
        /*0078*/ 	.dword	$str$26
	.align		8
        /*0080*/ 	.dword	$str$27
	.align		8
        /*0088*/ 	.dword	$str$28


//--------------------- .text._ZN7cutlass13device_kernelINS_4gemm6kernel13GemmUniversalIN4cute5tupleIJiiiiEEENS1_10collective13CollectiveMmaINS1_35MainloopSm100TmaUmmaWarpSpecializedILi6ELi2ELi4ENS5_IJNS4_1CILi1EEESB_SB_EEEEENS5_IJNSA_ILi128EEESE_NSA_ILi64EEEEEENS_10bfloat16_tENS5_IJlSB_lEEESH_SI_NS4_8TiledMMAINS4_8MMA_AtomIJNS4_20SM100_MMA_F16BF16_SSISH_SH_fLi128ELi128ELNS4_4UMMA5MajorE0ELSN_0ELNSM_7ScaleInE0ELSO_0EEEEEENS4_6LayoutISC_NS5_IJNSA_ILi0EEESS_SS_EEEEENS5_IJNS4_10UnderscoreESV_SV_EEEEENS4_13SM90_TMA_LOADENS4_14ComposedLayoutINS4_7SwizzleILi3ELi4ELi3EEENS4_18smem_ptr_flag_bitsILi16EEENSR_INS5_IJNSA_ILi8EEESF_EEENS5_IJSF_SB_EEEEEEEvNS4_8identityESY_S18_vS19_EENS_8epilogue10collective18CollectiveEpilogueINS1B_23Sm100TmaWarpSpecializedILi4ELi2ELi32ELb1ELb0EEEJSG_NS5_IJNSR_ISE_SB_EENSR_INSA_ILi32EEESB_EEEEESH_SI_SH_SI_NS1B_6fusion15FusionCallbacksIS1F_NS1K_13LinCombEltActINS1B_6thread7SigmoidESH_fSH_fLNS_15FloatRoundStyleE2EEESG_S1J_JEEENS4_5SM1004TMEM4LOAD26SM100_TMEM_LOAD_32dp32b32xESY_NSZ_INS10_ILi2ELi4ELi3EEES13_NSR_INS5_IJS14_S1H_EEENS5_IJS1H_SB_EEEEEEENS4_39AutoVectorizingCopyWithAssumedAlignmentILi128EEENS4_14SM90_TMA_STOREES20_S22_S22_EEEvvEEEEvNT_6ParamsE --------------------------
	.section	.text._ZN7cutlass13device_kernelINS_4gemm6kernel13GemmUniversalIN4cute5tupleIJiiiiEEENS1_10collective13CollectiveMmaINS1_35MainloopSm100TmaUmmaWarpSpecializedILi6ELi2ELi4ENS5_IJNS4_1CILi1EEESB_SB_EEEEENS5_IJNSA_ILi128EEESE_NSA_ILi64EEEEEENS_10bfloat16_tENS5_IJlSB_lEEESH_SI_NS4_8TiledMMAINS4_8MMA_AtomIJNS4_20SM100_MMA_F16BF16_SSISH_SH_fLi128ELi128ELNS4_4UMMA5MajorE0ELSN_0ELNSM_7ScaleInE0ELSO_0EEEEEENS4_6LayoutISC_NS5_IJNSA_ILi0EEESS_SS_EEEEENS5_IJNS4_10UnderscoreESV_SV_EEEEENS4_13SM90_TMA_LOADENS4_14ComposedLayoutINS4_7SwizzleILi3ELi4ELi3EEENS4_18smem_ptr_flag_bitsILi16EEENSR_INS5_IJNSA_ILi8EEESF_EEENS5_IJSF_SB_EEEEEEEvNS4_8identityESY_S18_vS19_EENS_8epilogue10collective18CollectiveEpilogueINS1B_23Sm100TmaWarpSpecializedILi4ELi2ELi32ELb1ELb0EEEJSG_NS5_IJNSR_ISE_SB_EENSR_INSA_ILi32EEESB_EEEEESH_SI_SH_SI_NS1B_6fusion15FusionCallbacksIS1F_NS1K_13LinCombEltActINS1B_6thread7SigmoidESH_fSH_fLNS_15FloatRoundStyleE2EEESG_S1J_JEEENS4_5SM1004TMEM4LOAD26SM100_TMEM_LOAD_32dp32b32xESY_NSZ_INS10_ILi2ELi4ELi3EEES13_NSR_INS5_IJS14_S1H_EEENS5_IJS1H_SB_EEEEEEENS4_39AutoVectorizingCopyWithAssumedAlignmentILi128EEENS4_14SM90_TMA_STOREES20_S22_S22_EEEvvEEEEvNT_6ParamsE,"ax",@progbits
	.align	128
.text._ZN7cutlass13device_kernelINS_4gemm6kernel13GemmUniversalIN4cute5tupleIJiiiiEEENS1_10collective13CollectiveMmaINS1_35MainloopSm100TmaUmmaWarpSpecializedILi6ELi2ELi4ENS5_IJNS4_1CILi1EEESB_SB_EEEEENS5_IJNSA_ILi128EEESE_NSA_ILi64EEEEEENS_10bfloat16_tENS5_IJlSB_lEEESH_SI_NS4_8TiledMMAINS4_8MMA_AtomIJNS4_20SM100_MMA_F16BF16_SSISH_SH_fLi128ELi128ELNS4_4UMMA5MajorE0ELSN_0ELNSM_7ScaleInE0ELSO_0EEEEEENS4_6LayoutISC_NS5_IJNSA_ILi0EEESS_SS_EEEEENS5_IJNS4_10UnderscoreESV_SV_EEEEENS4_13SM90_TMA_LOADENS4_14ComposedLayoutINS4_7SwizzleILi3ELi4ELi3EEENS4_18smem_ptr_flag_bitsILi16EEENSR_INS5_IJNSA_ILi8EEESF_EEENS5_IJSF_SB_EEEEEEEvNS4_8identityESY_S18_vS19_EENS_8epilogue10collective18CollectiveEpilogueINS1B_23Sm100TmaWarpSpecializedILi4ELi2ELi32ELb1ELb0EEEJSG_NS5_IJNSR_ISE_SB_EENSR_INSA_ILi32EEESB_EEEEESH_SI_SH_SI_NS1B_6fusion15FusionCallbacksIS1F_NS1K_13LinCombEltActINS1B_6thread7SigmoidESH_fSH_fLNS_15FloatRoundStyleE2EEESG_S1J_JEEENS4_5SM1004TMEM4LOAD26SM100_TMEM_LOAD_32dp32b32xESY_NSZ_INS10_ILi2ELi4ELi3EEES13_NSR_INS5_IJS14_S1H_EEENS5_IJS1H_SB_EEEEEEENS4_39AutoVectorizingCopyWithAssumedAlignmentILi128EEENS4_14SM90_TMA_STOREES20_S22_S22_EEEvvEEEEvNT_6ParamsE:
        .type           _ZN7cutlass13device_kernelINS_4gemm6kernel13GemmUniversalIN4cute5tupleIJiiiiEEENS1_10collective13CollectiveMmaINS1_35MainloopSm100TmaUmmaWarpSpecializedILi6ELi2ELi4ENS5_IJNS4_1CILi1EEESB_SB_EEEEENS5_IJNSA_ILi128EEESE_NSA_ILi64EEEEEENS_10bfloat16_tENS5_IJlSB_lEEESH_SI_NS4_8TiledMMAINS4_8MMA_AtomIJNS4_20SM100_MMA_F16BF16_SSISH_SH_fLi128ELi128ELNS4_4UMMA5MajorE0ELSN_0ELNSM_7ScaleInE0ELSO_0EEEEEENS4_6LayoutISC_NS5_IJNSA_ILi0EEESS_SS_EEEEENS5_IJNS4_10UnderscoreESV_SV_EEEEENS4_13SM90_TMA_LOADENS4_14ComposedLayoutINS4_7SwizzleILi3ELi4ELi3EEENS4_18smem_ptr_flag_bitsILi16EEENSR_INS5_IJNSA_ILi8EEESF_EEENS5_IJSF_SB_EEEEEEEvNS4_8identityESY_S18_vS19_EENS_8epilogue10collective18CollectiveEpilogueINS1B_23Sm100TmaWarpSpecializedILi4ELi2ELi32ELb1ELb0EEEJSG_NS5_IJNSR_ISE_SB_EENSR_INSA_ILi32EEESB_EEEEESH_SI_SH_SI_NS1B_6fusion15FusionCallbacksIS1F_NS1K_13LinCombEltActINS1B_6thread7SigmoidESH_fSH_fLNS_15FloatRoundStyleE2EEESG_S1J_JEEENS4_5SM1004TMEM4LOAD26SM100_TMEM_LOAD_32dp32b32xESY_NSZ_INS10_ILi2ELi4ELi3EEES13_NSR_INS5_IJS14_S1H_EEENS5_IJS1H_SB_EEEEEEENS4_39AutoVectorizingCopyWithAssumedAlignmentILi128EEENS4_14SM90_TMA_STOREES20_S22_S22_EEEvvEEEEvNT_6ParamsE,@function
        .size           _ZN7cutlass13device_kernelINS_4gemm6kernel13GemmUniversalIN4cute5tupleIJiiiiEEENS1_10collective13CollectiveMmaINS1_35MainloopSm100TmaUmmaWarpSpecializedILi6ELi2ELi4ENS5_IJNS4_1CILi1EEESB_SB_EEEEENS5_IJNSA_ILi128EEESE_NSA_ILi64EEEEEENS_10bfloat16_tENS5_IJlSB_lEEESH_SI_NS4_8TiledMMAINS4_8MMA_AtomIJNS4_20SM100_MMA_F16BF16_SSISH_SH_fLi128ELi128ELNS4_4UMMA5MajorE0ELSN_0ELNSM_7ScaleInE0ELSO_0EEEEEENS4_6LayoutISC_NS5_IJNSA_ILi0EEESS_SS_EEEEENS5_IJNS4_10UnderscoreESV_SV_EEEEENS4_13SM90_TMA_LOADENS4_14ComposedLayoutINS4_7SwizzleILi3ELi4ELi3EEENS4_18smem_ptr_flag_bitsILi16EEENSR_INS5_IJNSA_ILi8EEESF_EEENS5_IJSF_SB_EEEEEEEvNS4_8identityESY_S18_vS19_EENS_8epilogue10collective18CollectiveEpilogueINS1B_23Sm100TmaWarpSpecializedILi4ELi2ELi32ELb1ELb0EEEJSG_NS5_IJNSR_ISE_SB_EENSR_INSA_ILi32EEESB_EEEEESH_SI_SH_SI_NS1B_6fusion15FusionCallbacksIS1F_NS1K_13LinCombEltActINS1B_6thread7SigmoidESH_fSH_fLNS_15FloatRoundStyleE2EEESG_S1J_JEEENS4_5SM1004TMEM4LOAD26SM100_TMEM_LOAD_32dp32b32xESY_NSZ_INS10_ILi2ELi4ELi3EEES13_NSR_INS5_IJS14_S1H_EEENS5_IJS1H_SB_EEEEEEENS4_39AutoVectorizingCopyWithAssumedAlignmentILi128EEENS4_14SM90_TMA_STOREES20_S22_S22_EEEvvEEEEvNT_6ParamsE,(.L_x_266 - _ZN7cutlass13device_kernelINS_4gemm6kernel13GemmUniversalIN4cute5tupleIJiiiiEEENS1_10collective13CollectiveMmaINS1_35MainloopSm100TmaUmmaWarpSpecializedILi6ELi2ELi4ENS5_IJNS4_1CILi1EEESB_SB_EEEEENS5_IJNSA_ILi128EEESE_NSA_ILi64EEEEEENS_10bfloat16_tENS5_IJlSB_lEEESH_SI_NS4_8TiledMMAINS4_8MMA_AtomIJNS4_20SM100_MMA_F16BF16_SSISH_SH_fLi128ELi128ELNS4_4UMMA5MajorE0ELSN_0ELNSM_7ScaleInE0ELSO_0EEEEEENS4_6LayoutISC_NS5_IJNSA_ILi0EEESS_SS_EEEEENS5_IJNS4_10UnderscoreESV_SV_EEEEENS4_13SM90_TMA_LOADENS4_14ComposedLayoutINS4_7SwizzleILi3ELi4ELi3EEENS4_18smem_ptr_flag_bitsILi16EEENSR_INS5_IJNSA_ILi8EEESF_EEENS5_IJSF_SB_EEEEEEEvNS4_8identityESY_S18_vS19_EENS_8epilogue10collective18CollectiveEpilogueINS1B_23Sm100TmaWarpSpecializedILi4ELi2ELi32ELb1ELb0EEEJSG_NS5_IJNSR_ISE_SB_EENSR_INSA_ILi32EEESB_EEEEESH_SI_SH_SI_NS1B_6fusion15FusionCallbacksIS1F_NS1K_13LinCombEltActINS1B_6thread7SigmoidESH_fSH_fLNS_15FloatRoundStyleE2EEESG_S1J_JEEENS4_5SM1004TMEM4LOAD26SM100_TMEM_LOAD_32dp32b32xESY_NSZ_INS10_ILi2ELi4ELi3EEES13_NSR_INS5_IJS14_S1H_EEENS5_IJS1H_SB_EEEEEEENS4_39AutoVectorizingCopyWithAssumedAlignmentILi128EEENS4_14SM90_TMA_STOREES20_S22_S22_EEEvvEEEEvNT_6ParamsE)
        .other          _ZN7cutlass13device_kernelINS_4gemm6kernel13GemmUniversalIN4cute5tupleIJiiiiEEENS1_10collective13CollectiveMmaINS1_35MainloopSm100TmaUmmaWarpSpecializedILi6ELi2ELi4ENS5_IJNS4_1CILi1EEESB_SB_EEEEENS5_IJNSA_ILi128EEESE_NSA_ILi64EEEEEENS_10bfloat16_tENS5_IJlSB_lEEESH_SI_NS4_8TiledMMAINS4_8MMA_AtomIJNS4_20SM100_MMA_F16BF16_SSISH_SH_fLi128ELi128ELNS4_4UMMA5MajorE0ELSN_0ELNSM_7ScaleInE0ELSO_0EEEEEENS4_6LayoutISC_NS5_IJNSA_ILi0EEESS_SS_EEEEENS5_IJNS4_10UnderscoreESV_SV_EEEEENS4_13SM90_TMA_LOADENS4_14ComposedLayoutINS4_7SwizzleILi3ELi4ELi3EEENS4_18smem_ptr_flag_bitsILi16EEENSR_INS5_IJNSA_ILi8EEESF_EEENS5_IJSF_SB_EEEEEEEvNS4_8identityESY_S18_vS19_EENS_8epilogue10collective18CollectiveEpilogueINS1B_23Sm100TmaWarpSpecializedILi4ELi2ELi32ELb1ELb0EEEJSG_NS5_IJNSR_ISE_SB_EENSR_INSA_ILi32EEESB_EEEEESH_SI_SH_SI_NS1B_6fusion15FusionCallbacksIS1F_NS1K_13LinCombEltActINS1B_6thread7SigmoidESH_fSH_fLNS_15FloatRoundStyleE2EEESG_S1J_JEEENS4_5SM1004TMEM4LOAD26SM100_TMEM_LOAD_32dp32b32xESY_NSZ_INS10_ILi2ELi4ELi3EEES13_NSR_INS5_IJS14_S1H_EEENS5_IJS1H_SB_EEEEEEENS4_39AutoVectorizingCopyWithAssumedAlignmentILi128EEENS4_14SM90_TMA_STOREES20_S22_S22_EEEvvEEEEvNT_6ParamsE,@"STO_CUDA_ENTRY STV_DEFAULT"
_ZN7cutlass13device_kernelINS_4gemm6kernel13GemmUniversalIN4cute5tupleIJiiiiEEENS1_10collective13CollectiveMmaINS1_35MainloopSm100TmaUmmaWarpSpecializedILi6ELi2ELi4ENS5_IJNS4_1CILi1EEESB_SB_EEEEENS5_IJNSA_ILi128EEESE_NSA_ILi64EEEEEENS_10bfloat16_tENS5_IJlSB_lEEESH_SI_NS4_8TiledMMAINS4_8MMA_AtomIJNS4_20SM100_MMA_F16BF16_SSISH_SH_fLi128ELi128ELNS4_4UMMA5MajorE0ELSN_0ELNSM_7ScaleInE0ELSO_0EEEEEENS4_6LayoutISC_NS5_IJNSA_ILi0EEESS_SS_EEEEENS5_IJNS4_10UnderscoreESV_SV_EEEEENS4_13SM90_TMA_LOADENS4_14ComposedLayoutINS4_7SwizzleILi3ELi4ELi3EEENS4_18smem_ptr_flag_bitsILi16EEENSR_INS5_IJNSA_ILi8EEESF_EEENS5_IJSF_SB_EEEEEEEvNS4_8identityESY_S18_vS19_EENS_8epilogue10collective18CollectiveEpilogueINS1B_23Sm100TmaWarpSpecializedILi4ELi2ELi32ELb1ELb0EEEJSG_NS5_IJNSR_ISE_SB_EENSR_INSA_ILi32EEESB_EEEEESH_SI_SH_SI_NS1B_6fusion15FusionCallbacksIS1F_NS1K_13LinCombEltActINS1B_6thread7SigmoidESH_fSH_fLNS_15FloatRoundStyleE2EEESG_S1J_JEEENS4_5SM1004TMEM4LOAD26SM100_TMEM_LOAD_32dp32b32xESY_NSZ_INS10_ILi2ELi4ELi3EEES13_NSR_INS5_IJS14_S1H_EEENS5_IJS1H_SB_EEEEEEENS4_39AutoVectorizingCopyWithAssumedAlignmentILi128EEENS4_14SM90_TMA_STOREES20_S22_S22_EEEvvEEEEvNT_6ParamsE:
[----:B------:R-:W1:Y:S01]  /*0000*/  LDC R1, c[0x0][0x37c] ;  /* 0x0000df00ff017b82 */ /* 0x000e620000000800 */
[----:B------:R-:W2:Y:S01]  /*0010*/  S2R R121, SR_TID.X ;  /* 0x0000000000797919 */ /* 0x000ea20000002100 */
[----:B------:R-:W3:Y:S01]  /*0020*/  LDCU.64 UR6, c[0x0][0x890] ;  /* 0x00011200ff0677ac */ /* 0x000ee20008000a00 */
[----:B------:R-:W-:Y:S02]  /*0030*/  PRMT R101, RZ, 0x7610, R101 ;  /* 0x00007610ff657816 */ /* 0x000fe40000000065 */
[----:B------:R-:W-:Y:S01]  /*0040*/  ELECT P5, URZ, PT ;  /* 0x0000000000ff782f */ /* 0x000fe200038a0000 */
[----:B------:R-:W4:Y:S01]  /*0050*/  LDCU.64 UR38, c[0x0][0x358] ;  /* 0x00006b00ff2677ac */ /* 0x000f220008000a00 */
[----:B---3--:R-:W-:-:S04]  /*0060*/  UISETP.NE.U32.AND UP2, UPT, UR6, URZ, UPT ;  /* 0x000000ff0600728c */ /* 0x008fc8000bf45070 */
[----:B------:R-:W-:Y:S01]  /*0070*/  UISETP.NE.AND.EX UP2, UPT, UR7, URZ, UPT, UP2 ;  /* 0x000000ff0700728c */ /* 0x000fe2000bf45320 */
[----:B--2---:R-:W-:-:S05]  /*0080*/  SHF.R.U32.HI R124, RZ, 0x5, R121 ;  /* 0x00000005ff7c7819 */ /* 0x004fca0000011679 */
[----:B------:R-:W2:Y:S02]  /*0090*/  SHFL.IDX PT, R0, R124, RZ, 0x1f ;  /* 0x00001fff7c007589 */ /* 0x000ea400000e0000 */
[----:B--2---:R-:W-:Y:S01]  /*00a0*/  R2UR UR8, R0 ;  /* 0x00000000000872ca */ /* 0x004fe200000e0000 */
[----:B-1--4-:R-:W-:Y:S05]  /*00b0*/  BRA.U UP2, `(.L_x_0) ;  /* 0x00000001022c7547 */ /* 0x012fea000b800000 */
[----:B------:R-:W1:Y:S02]  /*00c0*/  LDCU.64 UR4, c[0x0][0x888] ;  /* 0x00011100ff0477ac */ /* 0x000e640008000a00 */
[----:B-1----:R-:W-:-:S04]  /*00d0*/  UISETP.NE.U32.AND UP0, UPT, UR4, URZ, UPT ;  /* 0x000000ff0400728c */ /* 0x002fc8000bf05070 */
[----:B------:R-:W-:-:S09]  /*00e0*/  UISETP.NE.AND.EX UP0, UPT, UR5, URZ, UPT, UP0 ;  /* 0x000000ff0500728c */ /* 0x000fd2000bf05300 */
[----:B------:R-:W-:Y:S05]  /*00f0*/  BRA.U !UP0, `(.L_x_1) ;  /* 0x0000000108107547 */ /* 0x000fea000b800000 */
[----:B------:R-:W1:Y:S02]  /*0100*/  LDC.64 R2, c[0x0][0x888] ;  /* 0x00022200ff027b82 */ /* 0x000e640000000a00 */
[----:B-1----:R1:W5:Y:S01]  /*0110*/  LDG.E R63, desc[UR38][R2.64] ;  /* 0x00000026023f7981 */ /* 0x002362000c1e1900 */
[----:B------:R-:W-:Y:S01]  /*0120*/  HFMA2 R101, -RZ, RZ, 0, 5.9604644775390625e-08 ;  /* 0x00000001ff657431 */ /* 0x000fe200000001ff */
[----:B------:R-:W-:Y:S05]  /*0130*/  BRA `(.L_x_0) ;  /* 0x00000000000c7947 */ /* 0x000fea0003800000 */
.L_x_1:
[----:B------:R-:W1:Y:S01]  /*0140*/  LDCU UR4, c[0x0][0x880] ;  /* 0x00011000ff0477ac */ /* 0x000e620008000800 */
[----:B------:R-:W-:Y:S01]  /*0150*/  HFMA2 R101, -RZ, RZ, 0, 5.9604644775390625e-08 ;  /* 0x00000001ff657431 */ /* 0x000fe200000001ff */
[----:B-1----:R-:W-:-:S07]  /*0160*/  MOV R63, UR4 ;  /* 0x00000004003f7c02 */ /* 0x002fce0008000f00 */
.L_x_0:
[----:B------:R-:W2:Y:S02]  /*0170*/  LDCU.64 UR4, c[0x0][0x8b0] ;  /* 0x00011600ff0477ac */ /* 0x000ea40008000a00 */
[----:B--2---:R-:W-:-:S04]  /*0180*/  UISETP.NE.U32.AND UP0, UPT, UR4, URZ, UPT ;  /* 0x000000ff0400728c */ /* 0x004fc8000bf05070 */
[----:B------:R-:W-:-:S09]  /*0190*/  UISETP.NE.AND.EX UP0, UPT, UR5, URZ, UPT, UP0 ;  /* 0x000000ff0500728c */ /* 0x000fd2000bf05300 */
[----:B------:R-:W-:Y:S05]  /*01a0*/  BRA.U UP0, `(.L_x_2) ;  /* 0x0000000100247547 */ /* 0x000fea000b800000 */
[----:B------:R-:W2:Y:S02]  /*01b0*/  LDCU.64 UR4, c[0x0][0x8a8] ;  /* 0x00011500ff0477ac */ /* 0x000ea40008000a00 */
[----:B--2---:R-:W-:-:S04]  /*01c0*/  UISETP.NE.U32.AND UP0, UPT, UR4, URZ, UPT ;  /* 0x000000ff0400728c */ /* 0x004fc8000bf05070 */
[----:B------:R-:W-:-:S09]  /*01d0*/  UISETP.NE.AND.EX UP0, UPT, UR5, URZ, UPT, UP0 ;  /* 0x000000ff0500728c */ /* 0x000fd2000bf05300 */
[----:B------:R-:W-:Y:S05]  /*01e0*/  BRA.U !UP0, `(.L_x_3) ;  /* 0x00000001080c7547 */ /* 0x000fea000b800000 */
[----:B------:R-:W2:Y:S02]  /*01f0*/  LDC.64 R42, c[0x0][0x8a8] ;  /* 0x00022a00ff2a7b82 */ /* 0x000ea40000000a00 */
[----:B--2---:R2:W5:Y:S01]  /*0200*/  LDG.E R42, desc[UR38][R42.64] ;  /* 0x000000262a2a7981 */ /* 0x004562000c1e1900 */
[----:B------:R-:W-:Y:S05]  /*0210*/  BRA `(.L_x_2) ;  /* 0x0000000000087947 */ /* 0x000fea0003800000 */
.L_x_3:
[----:B------:R-:W2:Y:S02]  /*0220*/  LDCU UR4, c[0x0][0x8a0] ;  /* 0x00011400ff0477ac */ /* 0x000ea40008000800 */
[----:B--2---:R-:W-:Y:S02]  /*0230*/  MOV R42, UR4 ;  /* 0x00000004002a7c02 */ /* 0x004fe40008000f00 */
.L_x_2:
[----:B------:R-:W-:Y:S01]  /*0240*/  IMAD.U32 R0, RZ, RZ, UR8 ;  /* 0x00000008ff007e24 */ /* 0x000fe2000f8e00ff */
[----:B------:R-:W-:Y:S04]  /*0250*/  BSSY.RECONVERGENT B0, `(.L_x_4) ;  /* 0x000000c000007945 */ /* 0x000fe80003800200 */
[C---:B------:R-:W-:Y:S02]  /*0260*/  ISETP.NE.OR P1, PT, R0.reuse, 0x1, !P5 ;  /* 0x000000010000780c */ /* 0x040fe40006f25670 */
[----:B------:R-:W-:-:S11]  /*0270*/  ISETP.NE.OR P0, PT, R0, 0x3, !P5 ;  /* 0x000000030000780c */ /* 0x000fd60006f05670 */
[----:B------:R-:W-:Y:S05]  /*0280*/  @P1 BRA `(.L_x_5) ;  /* 0x0000000000201947 */ /* 0x000fea0003800000 */
[----:B------:R-:W3:Y:S02]  /*0290*/  LDCU.64 UR4, c[0x0][0x348] ;  /* 0x00006900ff0477ac */ /* 0x000ee40008000a00 */
[----:B---3--:R-:W-:Y:S02]  /*02a0*/  UIADD3 UR10, UP1, UPT, UR4, 0x80, URZ ;  /* 0x00000080040a7890 */ /* 0x008fe4000ff3e0ff */
[----:B------:R-:W-:Y:S02]  /*02b0*/  UIADD3 UR4, UP0, UPT, UR4, 0x180, URZ ;  /* 0x0000018004047890 */ /* 0x000fe4000ff1e0ff */
[----:B------:R-:W-:Y:S02]  /*02c0*/  UIADD3.X UR11, UPT, UPT, URZ, UR5, URZ, UP1, !UPT ;  /* 0x00000005ff0b7290 */ /* 0x000fe40008ffe4ff */
[----:B------:R-:W-:-:S07]  /*02d0*/  UIADD3.X UR5, UPT, UPT, URZ, UR5, URZ, UP0, !UPT ;  /* 0x00000005ff057290 */ /* 0x000fce00087fe4ff */
[----:B------:R3:W-:Y:S02]  /*02e0*/  UTMACCTL.PF [UR10] ;  /* 0x000000000a0079b9 */ /* 0x0007e40008040000 */
[----:B------:R3:W-:Y:S02]  /*02f0*/  UTMACCTL.PF [UR4] ;  /* 0x00000000040079b9 */ /* 0x0007e40008040000 */
[----:B---3--:R-:W-:Y:S01]  /*0300*/  NOP ;  /* 0x0000000000007918 */ /* 0x008fe20000000000 */
.L_x_5:
[----:B------:R-:W-:Y:S05]  /*0310*/  BSYNC.RECONVERGENT B0 ;  /* 0x0000000000007941 */ /* 0x000fea0003800200 */
.L_x_4:
[----:B------:R-:W-:Y:S04]  /*0320*/  BSSY.RECONVERGENT B0, `(.L_x_6) ;  /* 0x000000a000007945 */ /* 0x000fe80003800200 */
        /* <DEDUP_REMOVED lines=9> */
.L_x_7:
[----:B------:R-:W-:Y:S05]  /*03c0*/  BSYNC.RECONVERGENT B0 ;  /* 0x0000000000007941 */ /* 0x000fea0003800200 */
.L_x_6:
[----:B------:R-:W3:Y:S01]  /*03d0*/  LDCU.64 UR4, c[0x0][0x888] ;  /* 0x00011100ff0477ac */ /* 0x000ee20008000a00 */
[----:B------:R-:W-:Y:S02]  /*03e0*/  UISETP.EQ.U32.AND UP0, UPT, UR6, URZ, UPT ;  /* 0x000000ff0600728c */ /* 0x000fe4000bf02070 */
[----:B------:R-:W-:Y:S02]  /*03f0*/  UPLOP3.LUT UP3, UPT, UPT, UPT, UPT, 0x40, 0x4 ;  /* 0x000000000004789c */ /* 0x000fe40003f6e870 */
[----:B---3--:R-:W-:-:S04]  /*0400*/  UISETP.NE.U32.AND UP1, UPT, UR4, URZ, UPT ;  /* 0x000000ff0400728c */ /* 0x008fc8000bf25070 */
[----:B------:R-:W-:-:S04]  /*0410*/  UISETP.NE.AND.EX UP1, UPT, UR5, URZ, UPT, UP1 ;  /* 0x000000ff0500728c */ /* 0x000fc8000bf25310 */
[----:B------:R-:W-:-:S04]  /*0420*/  UISETP.EQ.OR.EX UP4, UPT, UR7, URZ, !UP1, UP0 ;  /* 0x000000ff0700728c */ /* 0x000fc8000cf82700 */
[----:B------:R-:W-:-:S05]  /*0430*/  UP2UR UR45, UPR, URZ, 0x10 ;  /* 0x00000010ff2d7883 */ /* 0x000fca0008000000 */
[----:B------:R-:W-:Y:S07]  /*0440*/  BRA.U !UP4, `(.L_x_8) ;  /* 0x000000010c147547 */ /* 0x000fee000b800000 */
[----:B------:R-:W-:Y:S01]  /*0450*/  PLOP3.LUT P1, PT, PT, PT, UP2, 0x80, 0x8 ;  /* 0x000000000008781c */ /* 0x000fe20003f2f028 */
[----:B------:R-:W-:-:S12]  /*0460*/  UPLOP3.LUT UP3, UPT, UPT, UPT, UP1, 0x40, 0x4 ;  /* 0x000000000004789c */ /* 0x000fd80003f6e810 */
[----:B-----5:R-:W-:-:S13]  /*0470*/  @!P1 FSETP.EQ.AND P0, PT, R63, RZ, PT ;  /* 0x000000ff3f00920b */ /* 0x020fda0003f02000 */
[----:B------:R-:W-:Y:S01]  /*0480*/  @!P1 VOTEU.ANY UP0, P0 ;  /* 0x0000000000ff9886 */ /* 0x000fe20000000100 */
[----:B------:R-:W-:-:S11]  /*0490*/  @!UP2 UPLOP3.LUT UP3, UPT, UPT, UPT, UP0, 0x80, 0x8 ;  /* 0x000000000008a89c */ /* 0x000fd60003f6f000 */
.L_x_8:
[----:B-1----:R-:W1:Y:S01]  /*04a0*/  SHFL.IDX PT, R2, R124, RZ, 0x1f ;  /* 0x00001fff7c027589 */ /* 0x002e6200000e0000 */
[----:B------:R-:W-:-:S04]  /*04b0*/  UISETP.NE.AND UP0, UPT, UR8, 0x2, UPT ;  /* 0x000000020800788c */ /* 0x000fc8000bf05270 */
[----:B------:R-:W-:Y:S01]  /*04c0*/  USEL UR6, URZ, 0x1, UP0 ;  /* 0x00000001ff067887 */ /* 0x000fe20008000000 */
[----:B-1----:R-:W-:-:S13]  /*04d0*/  ISETP.NE.AND P0, PT, R2, RZ, PT ;  /* 0x000000ff0200720c */ /* 0x002fda0003f05270 */
[----:B------:R-:W-:Y:S05]  /*04e0*/  @P0 BRA `(.L_x_9) ;  /* 0x0000000000580947 */ /* 0x000fea0003800000 */
[----:B------:R-:W1:Y:S01]  /*04f0*/  S2UR UR5, SR_CgaCtaId ;  /* 0x00000000000579c3 */ /* 0x000e620000008800 */
[----:B------:R-:W-:Y:S01]  /*0500*/  UMOV UR7, 0x400 ;  /* 0x0000040000077882 */ /* 0x000fe20000000000 */
[----:B------:R-:W-:Y:S01]  /*0510*/  UMOV UR4, 0x1 ;  /* 0x0000000100047882 */ /* 0x000fe20000000000 */
[----:B------:R-:W-:Y:S01]  /*0520*/  ELECT P0, URZ, PT ;  /* 0x0000000000ff782f */ /* 0x000fe20003800000 */
[----:B------:R-:W-:-:S04]  /*0530*/  UIADD3 UR10, UPT, UPT, -UR4, 0x100000, URZ ;  /* 0x00100000040a7890 */ /* 0x000fc8000fffe1ff */
[----:B------:R-:W-:Y:S02]  /*0540*/  USHF.L.U32 UR11, UR10, 0xb, URZ ;  /* 0x0000000b0a0b7899 */ /* 0x000fe400080006ff */
[----:B------:R-:W-:Y:S02]  /*0550*/  USHF.L.U32 UR10, UR10, 0x1, URZ ;  /* 0x000000010a0a7899 */ /* 0x000fe400080006ff */
[----:B-1----:R-:W-:Y:S01]  /*0560*/  ULEA UR5, UR5, UR7, 0x18 ;  /* 0x0000000705057291 */ /* 0x002fe2000f8ec0ff */
[----:B------:R-:W1:Y:S11]  /*0570*/  FENCE.VIEW.ASYNC.S ;  /* 0x00000000000073c6 */ /* 0x000e760000000000 */
[----:B-1----:R1:W3:Y:S01]  /*0580*/  SYNCS.EXCH.64 URZ, [UR5], UR10 ;  /* 0x0000000a05ff75b2 */ /* 0x0022e20008000100 */
[----:B------:R1:W4:Y:S01]  /*0590*/  SYNCS.EXCH.64 URZ, [UR5+0x30], UR10 ;  /* 0x0000300a05ff75b2 */ /* 0x0003220008000100 */
[----:B------:R1:W1:Y:S01]  /*05a0*/  SYNCS.EXCH.64 URZ, [UR5+0x8], UR10 ;  /* 0x0000080a05ff75b2 */ /* 0x0002620008000100 */
        /* <DEDUP_REMOVED lines=9> */
[----:B------:R-:W-:Y:S01]  /*0640*/  NOP ;  /* 0x0000000000007918 */ /* 0x000fe20000000000 */
.L_x_9:
[----:B------:R-:W2:Y:S01]  /*0650*/  SHFL.IDX PT, R2, R124, RZ, 0x1f ;  /* 0x00001fff7c027589 */ /* 0x000ea200000e0000 */
[----:B------:R-:W-:Y:S01]  /*0660*/  NOP ;  /* 0x0000000000007918 */ /* 0x000fe20000000000 */
[----:B--2---:R-:W-:-:S13]  /*0670*/  ISETP.NE.AND P0, PT, R2, 0x1, PT ;  /* 0x000000010200780c */ /* 0x004fda0003f05270 */
[----:B------:R-:W-:Y:S05]  /*0680*/  @P0 BRA `(.L_x_10) ;  /* 0x0000000000580947 */ /* 0x000fea0003800000 */
[----:B------:R-:W2:Y:S01]  /*0690*/  S2UR UR7, SR_CgaCtaId ;  /* 0x00000000000779c3 */ /* 0x000ea20000008800 */
[----:B------:R-:W-:Y:S01]  /*06a0*/  UMOV UR9, 0x400 ;  /* 0x0000040000097882 */ /* 0x000fe20000000000 */
[----:B-1----:R-:W-:Y:S01]  /*06b0*/  UMOV UR5, 0x20 ;  /* 0x0000002000057882 */ /* 0x002fe20000000000 */
[----:B------:R-:W-:Y:S01]  /*06c0*/  UMOV UR4, 0x80 ;  /* 0x0000008000047882 */ /* 0x000fe20000000000 */
[----:B------:R-:W-:-:S04]  /*06d0*/  UIADD3 UR10, UPT, UPT, -UR5, 0x100000, URZ ;  /* 0x00100000050a7890 */ /* 0x000fc8000fffe1ff */
[----:B------:R-:W-:Y:S02]  /*06e0*/  USHF.L.U32 UR11, UR10, 0xb, URZ ;  /* 0x0000000b0a0b7899 */ /* 0x000fe400080006ff */
[----:B------:R-:W-:Y:S02]  /*06f0*/  USHF.L.U32 UR10, UR10, 0x1, URZ ;  /* 0x000000010a0a7899 */ /* 0x000fe400080006ff */
[----:B------:R-:W-:-:S04]  /*0700*/  UIADD3 UR4, UPT, UPT, -UR4, 0x100000, URZ ;  /* 0x0010000004047890 */ /* 0x000fc8000fffe1ff */
[----:B------:R-:W-:Y:S02]  /*0710*/  USHF.L.U32 UR5, UR4, 0xb, URZ ;  /* 0x0000000b04057899 */ /* 0x000fe400080006ff */
[----:B------:R-:W-:Y:S01]  /*0720*/  USHF.L.U32 UR4, UR4, 0x1, URZ ;  /* 0x0000000104047899 */ /* 0x000fe200080006ff */
[----:B------:R-:W-:Y:S01]  /*0730*/  ELECT P0, URZ, PT ;  /* 0x0000000000ff782f */ /* 0x000fe20003800000 */
[----:B--2---:R-:W-:Y:S01]  /*0740*/  ULEA UR7, UR7, UR9, 0x18 ;  /* 0x0000000907077291 */ /* 0x004fe2000f8ec0ff */
[----:B------:R-:W1:Y:S11]  /*0750*/  FENCE.VIEW.ASYNC.S ;  /* 0x00000000000073c6 */ /* 0x000e760000000000 */
[----:B-1----:R2:W1:Y:S01]  /*0760*/  SYNCS.EXCH.64 URZ, [UR7+0x60], UR10 ;  /* 0x0000600a07ff75b2 */ /* 0x0024620008000100 */
[----:B------:R2:W1:Y:S01]  /*0770*/  SYNCS.EXCH.64 URZ, [UR7+0x80], UR4 ;  /* 0x0000800407ff75b2 */ /* 0x0004620008000100 */
[----:B------:R2:W1:Y:S01]  /*0780*/  SYNCS.EXCH.64 URZ, [UR7+0x68], UR10 ;  /* 0x0000680a07ff75b2 */ /* 0x0004620008000100 */
[----:B------:R2:W1:Y:S01]  /*0790*/  SYNCS.EXCH.64 URZ, [UR7+0x88], UR4 ;  /* 0x0000880407ff75b2 */ /* 0x0004620008000100 */
[----:B------:R2:W1:Y:S01]  /*07a0*/  SYNCS.EXCH.64 URZ, [UR7+0x70], UR10 ;  /* 0x0000700a07ff75b2 */ /* 0x0004620008000100 */
[----:B------:R2:W1:Y:S01]  /*07b0*/  SYNCS.EXCH.64 URZ, [UR7+0x90], UR4 ;  /* 0x0000900407ff75b2 */ /* 0x0004620008000100 */
[----:B------:R2:W1:Y:S01]  /*07c0*/  SYNCS.EXCH.64 URZ, [UR7+0x78], UR10 ;  /* 0x0000780a07ff75b2 */ /* 0x0004620008000100 */
[----:B------:R2:W1:Y:S02]  /*07d0*/  SYNCS.EXCH.64 URZ, [UR7+0x98], UR4 ;  /* 0x0000980407ff75b2 */ /* 0x0004640008000100 */
[----:B--2---:R-:W-:Y:S01]  /*07e0*/  NOP ;  /* 0x0000000000007918 */ /* 0x004fe20000000000 */
.L_x_10:
[----:B------:R-:W2:Y:S01]  /*07f0*/  SHFL.IDX PT, R2, R124, RZ, 0x1f ;  /* 0x00001fff7c027589 */ /* 0x000ea200000e0000 */
[----:B------:R-:W-:Y:S01]  /*0800*/  NOP ;  /* 0x0000000000007918 */ /* 0x000fe20000000000 */
[----:B--2---:R-:W-:-:S13]  /*0810*/  ISETP.NE.AND P0, PT, R2, 0x3, PT ;  /* 0x000000030200780c */ /* 0x004fda0003f05270 */
[----:B------:R-:W-:Y:S05]  /*0820*/  @P0 BRA `(.L_x_11) ;  /* 0x0000000000300947 */ /* 0x000fea0003800000 */
[----:B-1----:R-:W1:Y:S01]  /*0830*/  S2UR UR5, SR_CgaCtaId ;  /* 0x00000000000579c3 */ /* 0x002e620000008800 */
        /* <DEDUP_REMOVED lines=8> */
[----:B-1----:R2:W1:Y:S01]  /*08c0*/  SYNCS.EXCH.64 URZ, [UR5+0xa0], UR10 ;  /* 0x0000a00a05ff75b2 */ /* 0x0024620008000100 */
[----:B------:R2:W1:Y:S02]  /*08d0*/  SYNCS.EXCH.64 URZ, [UR5+0xa8], UR10 ;  /* 0x0000a80a05ff75b2 */ /* 0x0004640008000100 */
[----:B--2---:R-:W-:Y:S01]  /*08e0*/  NOP ;  /* 0x0000000000007918 */ /* 0x004fe20000000000 */
.L_x_11:
[----:B------:R-:W2:Y:S01]  /*08f0*/  SHFL.IDX PT, R2, R124, RZ, 0x1f ;  /* 0x00001fff7c027589 */ /* 0x000ea200000e0000 */
[----:B------:R-:W-:Y:S01]  /*0900*/  NOP ;  /* 0x0000000000007918 */ /* 0x000fe20000000000 */
[----:B--2---:R-:W-:-:S13]  /*0910*/  ISETP.NE.AND P0, PT, R2, 0x4, PT ;  /* 0x000000040200780c */ /* 0x004fda0003f05270 */
[----:B------:R-:W-:Y:S05]  /*0920*/  @P0 BRA `(.L_x_12) ;  /* 0x00000000004c0947 */ /* 0x000fea0003800000 */
[----:B-1----:R-:W1:Y:S01]  /*0930*/  S2UR UR5, SR_CgaCtaId ;  /* 0x00000000000579c3 */ /* 0x002e620000008800 */
[----:B------:R-:W-:Y:S01]  /*0940*/  UMOV UR9, 0xe0 ;  /* 0x000000e000097882 */ /* 0x000fe20000000000 */
[----:B------:R-:W-:Y:S01]  /*0950*/  UMOV UR7, 0x400 ;  /* 0x0000040000077882 */ /* 0x000fe20000000000 */
[----:B------:R-:W-:Y:S01]  /*0960*/  USEL UR9, UR9, 0x100, UP3 ;  /* 0x0000010009097887 */ /* 0x000fe20009800000 */
[----:B------:R-:W-:Y:S01]  /*0970*/  UMOV UR4, 0x1 ;  /* 0x0000000100047882 */ /* 0x000fe20000000000 */
[----:B------:R-:W-:Y:S01]  /*0980*/  ELECT P0, URZ, PT ;  /* 0x0000000000ff782f */ /* 0x000fe20003800000 */
[----:B------:R-:W-:-:S04]  /*0990*/  UIADD3 UR10, UPT, UPT, -UR4, 0x100000, URZ ;  /* 0x00100000040a7890 */ /* 0x000fc8000fffe1ff */
[----:B------:R-:W-:Y:S02]  /*09a0*/  USHF.L.U32 UR11, UR10, 0xb, URZ ;  /* 0x0000000b0a0b7899 */ /* 0x000fe400080006ff */
[----:B------:R-:W-:Y:S02]  /*09b0*/  USHF.L.U32 UR10, UR10, 0x1, URZ ;  /* 0x000000010a0a7899 */ /* 0x000fe400080006ff */
[----:B------:R-:W-:-:S04]  /*09c0*/  UIADD3 UR12, UPT, UPT, -UR9, 0x100000, URZ ;  /* 0x00100000090c7890 */ /* 0x000fc8000fffe1ff */
[----:B------:R-:W-:Y:S02]  /*09d0*/  USHF.L.U32 UR13, UR12, 0xb, URZ ;  /* 0x0000000b0c0d7899 */ /* 0x000fe400080006ff */
[----:B------:R-:W-:Y:S02]  /*09e0*/  USHF.L.U32 UR12, UR12, 0x1, URZ ;  /* 0x000000010c0c7899 */ /* 0x000fe400080006ff */
[----:B-1----:R-:W-:Y:S01]  /*09f0*/  ULEA UR5, UR5, UR7, 0x18 ;  /* 0x0000000705057291 */ /* 0x002fe2000f8ec0ff */
[----:B------:R-:W1:Y:S11]  /*0a00*/  FENCE.VIEW.ASYNC.S ;  /* 0x00000000000073c6 */ /* 0x000e760000000000 */
[----:B-1----:R2:W1:Y:S01]  /*0a10*/  SYNCS.EXCH.64 URZ, [UR5+0xb0], UR10 ;  /* 0x0000b00a05ff75b2 */ /* 0x0024620008000100 */
[----:B------:R2:W1:Y:S01]  /*0a20*/  SYNCS.EXCH.64 URZ, [UR5+0xc0], UR12 ;  /* 0x0000c00c05ff75b2 */ /* 0x0004620008000100 */
[----:B------:R2:W1:Y:S01]  /*0a30*/  SYNCS.EXCH.64 URZ, [UR5+0xb8], UR10 ;  /* 0x0000b80a05ff75b2 */ /* 0x0004620008000100 */
[----:B------:R2:W1:Y:S02]  /*0a40*/  SYNCS.EXCH.64 URZ, [UR5+0xc8], UR12 ;  /* 0x0000c80c05ff75b2 */ /* 0x0004640008000100 */
[----:B--2---:R-:W-:Y:S01]  /*0a50*/  NOP ;  /* 0x0000000000007918 */ /* 0x004fe20000000000 */
.L_x_12:
        /* <DEDUP_REMOVED lines=26> */
.L_x_13:
        /* <DEDUP_REMOVED lines=18> */
.L_x_14:
[----:B-1----:R-:W1:Y:S01]  /*0d20*/  S2UR UR5, SR_CTAID.X ;  /* 0x00000000000579c3 */ /* 0x002e620000002500 */
[----:B------:R-:W-:-:S05]  /*0d30*/  CS2R.32 R100, SR_CgaSize ;  /* 0x0000000000647805 */ /* 0x000fca0000008a00 */
[----:B------:R-:W-:-:S05]  /*0d40*/  IMAD R100, R100, -0xa0, RZ ;  /* 0xffffff6064647824 */ /* 0x000fca00078e02ff */
[----:B------:R-:W-:-:S14]  /*0d50*/  R2UR UR9, R100 ;  /* 0x00000000640972ca */ /* 0x000fdc00000e0000 */
[----:B------:R-:W2:Y:S01]  /*0d60*/  LDCU UR9, c[0x0][UR9+0x2b0] ;  /* 0x00005600090977ac */ /* 0x000ea20008000800 */
[----:B------:R-:W-:Y:S01]  /*0d70*/  NOP ;  /* 0x0000000000007918 */ /* 0x000fe20000000000 */
[----:B------:R-:W-:-:S05]  /*0d80*/  CS2R.32 R100, SR_CgaSize ;  /* 0x0000000000647805 */ /* 0x000fca0000008a00 */
[----:B------:R-:W-:-:S05]  /*0d90*/  IMAD R100, R100, -0xa0, RZ ;  /* 0xffffff6064647824 */ /* 0x000fca00078e02ff */
[----:B------:R-:W-:-:S14]  /*0da0*/  R2UR UR7, R100 ;  /* 0x00000000640772ca */ /* 0x000fdc00000e0000 */
[----:B------:R-:W3:Y:S01]  /*0db0*/  LDCU UR7, c[0x0][UR7+0x2b4] ;  /* 0x00005680070777ac */ /* 0x000ee20008000800 */
[----:B------:R-:W4:Y:S08]  /*0dc0*/  S2UR UR4, SR_CTAID.Y ;  /* 0x00000000000479c3 */ /* 0x000f300000002600 */
[----:B------:R-:W3:Y:S01]  /*0dd0*/  LDC R10, c[0x0][0xb24] ;  /* 0x0002c900ff0a7b82 */ /* 0x000ee20000000800 */
[----:B-1----:R-:W-:-:S02]  /*0de0*/  I2FP.F32.U32 R100, UR5 ;  /* 0x0000000500647c45 */ /* 0x002fc40008201000 */
[----:B------:R-:W-:-:S05]  /*0df0*/  CS2R.32 R3, SR_CgaSize ;  /* 0x0000000000037805 */ /* 0x000fca0000008a00 */
[----:B------:R-:W-:-:S06]  /*0e00*/  IMAD R3, R3, -0xa0, RZ ;  /* 0xffffff6003037824 */ /* 0x000fcc00078e02ff */
[----:B------:R-:W1:Y:S01]  /*0e10*/  LDC R3, c[0x0][R3+0x2a0] ;  /* 0x0000a80003037b82 */ /* 0x000e620000000800 */
[----:B------:R-:W-:Y:S01]  /*0e20*/  MOV R22, UR5 ;  /* 0x0000000500167c02 */ /* 0x000fe20008000f00 */
[----:B--2---:R-:W-:Y:S01]  /*0e30*/  FMUL R100, R100, UR9 ;  /* 0x0000000964647c20 */ /* 0x004fe20008400000 */
[----:B----4-:R-:W-:Y:S02]  /*0e40*/  I2FP.F32.U32 R83, UR4 ;  /* 0x0000000400537c45 */ /* 0x010fe40008201000 */
[----:B------:R-:W-:-:S05]  /*0e50*/  CS2R.32 R2, SR_CgaSize ;  /* 0x0000000000027805 */ /* 0x000fca0000008a00 */
[----:B------:R-:W-:-:S06]  /*0e60*/  IMAD R2, R2, -0xa0, RZ ;  /* 0xffffff6002027824 */ /* 0x000fcc00078e02ff */
[----:B------:R-:W2:Y:S01]  /*0e70*/  LDC R2, c[0x0][R2+0x2a4] ;  /* 0x0000a90002027b82 */ /* 0x000ea20000000800 */
[----:B------:R-:W-:Y:S01]  /*0e80*/  MOV R23, UR4 ;  /* 0x0000000400177c02 */ /* 0x000fe20008000f00 */
[----:B------:R-:W4:Y:S01]  /*0e90*/  F2I.U32.TRUNC.NTZ R100, R100 ;  /* 0x0000006400647305 */ /* 0x000f22000020f000 */
[----:B---3--:R-:W-:-:S05]  /*0ea0*/  FMUL R83, R83, UR7 ;  /* 0x0000000753537c20 */ /* 0x008fca0008400000 */
[----:B------:R-:W-:Y:S01]  /*0eb0*/  BAR.SYNC.DEFER_BLOCKING 0x0 ;  /* 0x0000000000007b1d */ /* 0x000fe20000010000 */
[----:B------:R-:W-:-:S05]  /*0ec0*/  ISETP.GE.AND P0, PT, R10, 0x1, PT ;  /* 0x000000010a00780c */ /* 0x000fca0003f06270 */
[----:B------:R-:W3:Y:S02]  /*0ed0*/  F2I.U32.TRUNC.NTZ R83, R83 ;  /* 0x0000005300537305 */ /* 0x000ee4000020f000 */
[----:B------:R-:W2:Y:S01]  /*0ee0*/  S2UR UR36, SR_CTAID.Z ;  /* 0x00000000002479c3 */ /* 0x000ea20000002700 */
[----:B----4-:R-:W-:-:S05]  /*0ef0*/  IADD3 R100, PT, PT, -R100, RZ, RZ ;  /* 0x000000ff64647210 */ /* 0x010fca0007ffe1ff */
[----:B-1----:R-:W-:Y:S01]  /*0f00*/  IMAD R100, R3, R100, UR5 ;  /* 0x0000000503647e24 */ /* 0x002fe2000f8e0264 */
[----:B---3--:R-:W-:-:S05]  /*0f10*/  IADD3 R83, PT, PT, -R83, RZ, RZ ;  /* 0x000000ff53537210 */ /* 0x008fca0007ffe1ff */
[----:B--2---:R-:W-:Y:S01]  /*0f20*/  IMAD R83, R2, R83, UR4 ;  /* 0x0000000402537e24 */ /* 0x004fe2000f8e0253 */
[----:B------:R-:W-:Y:S06]  /*0f30*/  @!P0 BRA `(.L_x_15) ;  /* 0x0000000000b88947 */ /* 0x000fec0003800000 */
[----:B------:R-:W1:Y:S01]  /*0f40*/  LDC.64 R4, c[0x0][0xb18] ;  /* 0x0002c600ff047b82 */ /* 0x000e620000000a00 */
[----:B------:R-:W-:-:S07]  /*0f50*/  ISETP.NE.AND P0, PT, R10, 0x1, PT ;  /* 0x000000010a00780c */ /* 0x000fce0003f05270 */
[----:B------:R-:W2:Y:S08]  /*0f60*/  LDC R9, c[0x0][0xb0c] ;  /* 0x0002c300ff097b82 */ /* 0x000eb00000000800 */
[----:B------:R-:W3:Y:S08]  /*0f70*/  LDC R12, c[0x0][0x370] ;  /* 0x0000dc00ff0c7b82 */ /* 0x000ef00000000800 */
[----:B------:R-:W4:Y:S01]  /*0f80*/  LDC R11, c[0x0][0x374] ;  /* 0x0000dd00ff0b7b82 */ /* 0x000f220000000800 */
[----:B-1----:R-:W-:-:S07]  /*0f90*/  ISETP.NE.AND P1, PT, R4, 0x1, PT ;  /* 0x000000010400780c */ /* 0x002fce0003f25270 */
[----:B------:R-:W3:Y:S01]  /*0fa0*/  LDC.64 R6, c[0x0][0xb10] ;  /* 0x0002c400ff067b82 */ /* 0x000ee20000000a00 */
[----:B--2---:R-:W-:-:S07]  /*0fb0*/  ISETP.NE.AND P2, PT, R9, 0x1, PT ;  /* 0x000000010900780c */ /* 0x004fce0003f45270 */
[----:B------:R-:W1:Y:S08]  /*0fc0*/  LDC R8, c[0x0][0xb20] ;  /* 0x0002c800ff087b82 */ /* 0x000e700000000800 */
[----:B------:R-:W2:Y:S01]  /*0fd0*/  LDC.64 R2, c[0x0][0xb28] ;  /* 0x0002ca00ff027b82 */ /* 0x000ea20000000a00 */
[----:B----4-:R-:W-:-:S04]  /*0fe0*/  IMAD.HI.U32 R13, R11, R5, RZ ;  /* 0x000000050b0d7227 */ /* 0x010fc800078e00ff */
[----:B------:R-:W-:-:S04]  /*0ff0*/  IMAD.HI.U32 R5, R23, R5, RZ ;  /* 0x0000000517057227 */ /* 0x000fc800078e00ff */
[----:B---3--:R-:W-:-:S05]  /*1000*/  IMAD.HI.U32 R14, R12, R6, RZ ;  /* 0x000000060c0e7227 */ /* 0x008fca00078e00ff */
[-C--:B------:R-:W-:Y:S01]  /*1010*/  @P2 SHF.R.U32.HI R12, RZ, R7.reuse, R14 ;  /* 0x00000007ff0c2219 */ /* 0x080fe2000001160e */
[C---:B------:R-:W-:Y:S01]  /*1020*/  IMAD.HI.U32 R14, R22.reuse, R6, RZ ;  /* 0x00000006160e7227 */ /* 0x040fe200078e00ff */
[-C--:B-1----:R-:W-:Y:S02]  /*1030*/  @P1 SHF.R.U32.HI R11, RZ, R8.reuse, R13 ;  /* 0x00000008ff0b1219 */ /* 0x082fe4000001160d */
[----:B------:R-:W-:Y:S02]  /*1040*/  SHF.R.U32.HI R5, RZ, R8, R5 ;  /* 0x00000008ff057219 */ /* 0x000fe40000011605 */
[----:B------:R-:W-:Y:S02]  /*1050*/  SHF.R.U32.HI R14, RZ, R7, R14 ;  /* 0x00000007ff0e7219 */ /* 0x000fe4000001160e */
[----:B------:R-:W-:Y:S01]  /*1060*/  SEL R5, R23, R5, !P1 ;  /* 0x0000000517057207 */ /* 0x000fe20004800000 */
[----:B--2---:R-:W-:Y:S01]  /*1070*/  IMAD.HI.U32 R13, R11, R2, RZ ;  /* 0x000000020b0d7227 */ /* 0x004fe200078e00ff */
[----:B------:R-:W-:-:S03]  /*1080*/  SEL R14, R22, R14, !P2 ;  /* 0x0000000e160e7207 */ /* 0x000fc60005000000 */
[----:B------:R-:W-:Y:S01]  /*1090*/  IMAD.HI.U32 R6, R12, R2, RZ ;  /* 0x000000020c067227 */ /* 0x000fe200078e00ff */
[----:B------:R-:W-:-:S04]  /*10a0*/  @P0 SHF.R.U32.HI R11, RZ, R3, R13 ;  /* 0x00000003ff0b0219 */ /* 0x000fc8000001160d */
[----:B------:R-:W-:Y:S01]  /*10b0*/  @P0 SHF.R.U32.HI R12, RZ, R3, R6 ;  /* 0x00000003ff0c0219 */ /* 0x000fe20000011606 */
[----:B------:R-:W-:-:S04]  /*10c0*/  IMAD R11, R11, R10, RZ ;  /* 0x0000000a0b0b7224 */ /* 0x000fc800078e02ff */
[----:B------:R-:W-:Y:S01]  /*10d0*/  IMAD R6, R12, R10, RZ ;  /* 0x0000000a0c067224 */ /* 0x000fe200078e02ff */
[----:B------:R-:W-:-:S04]  /*10e0*/  ISETP.GE.AND P1, PT, R5, R11, PT ;  /* 0x0000000b0500720c */ /* 0x000fc80003f26270 */
[----:B------:R-:W-:Y:S01]  /*10f0*/  ISETP.GE.OR P1, PT, R14, R6, P1 ;  /* 0x000000060e00720c */ /* 0x000fe20000f26670 */
[----:B------:R-:W-:-:S05]  /*1100*/  IMAD.HI.U32 R6, R5, R2, RZ ;  /* 0x0000000205067227 */ /* 0x000fca00078e00ff */
[----:B------:R-:W-:-:S04]  /*1110*/  SHF.R.U32.HI R6, RZ, R3, R6 ;  /* 0x00000003ff067219 */ /* 0x000fc80000011606 */
[----:B------:R-:W-:-:S03]  /*1120*/  SEL R6, R5, R6, !P0 ;  /* 0x0000000605067207 */ /* 0x000fc60004000000 */
[----:B------:R-:W-:Y:S01]  /*1130*/  @!P1 IMAD.HI.U32 R7, R14, R2, RZ ;  /* 0x000000020e079227 */ /* 0x000fe200078e00ff */
[----:B------:R-:W-:-:S04]  /*1140*/  IADD3 R2, PT, PT, -R6, RZ, RZ ;  /* 0x000000ff06027210 */ /* 0x000fc80007ffe1ff */
[----:B------:R-:W-:Y:S01]  /*1150*/  @!P1 SHF.R.U32.HI R3, RZ, R3, R7 ;  /* 0x00000003ff039219 */ /* 0x000fe20000011607 */
[----:B------:R-:W-:Y:S01]  /*1160*/  IMAD R2, R10, R2, R5 ;  /* 0x000000020a027224 */ /* 0x000fe200078e0205 */
[----:B------:R-:W-:Y:S02]  /*1170*/  IADD3 R7, PT, PT, -R5, RZ, RZ ;  /* 0x000000ff05077210 */ /* 0x000fe40007ffe1ff */
[----:B------:R-:W-:-:S03]  /*1180*/  @!P1 SEL R3, R14, R3, !P0 ;  /* 0x000000030e039207 */ /* 0x000fc60004000000 */
[----:B------:R-:W-:Y:S02]  /*1190*/  IMAD R7, R4, R7, R23 ;  /* 0x0000000704077224 */ /* 0x000fe400078e0217 */
[--C-:B------:R-:W-:Y:S02]  /*11a0*/  @!P1 IMAD.IADD R6, R6, 0x1, -R3.reuse ;  /* 0x0000000106069824 */ /* 0x100fe400078e0a03 */
[----:B------:R-:W-:Y:S01]  /*11b0*/  @!P1 IMAD R3, R2, R12, R3 ;  /* 0x0000000c02039224 */ /* 0x000fe200078e0203 */
[----:B------:R-:W-:Y:S01]  /*11c0*/  IADD3 R2, PT, PT, -R14, RZ, RZ ;  /* 0x000000ff0e027210 */ /* 0x000fe20007ffe1ff */
[----:B------:R-:W-:Y:S02]  /*11d0*/  @!P1 IMAD R5, R6, R10, R14 ;  /* 0x0000000a06059224 */ /* 0x000fe400078e020e */
[----:B------:R-:W-:Y:S02]  /*11e0*/  @!P1 IMAD.MOV.U32 R14, RZ, RZ, R3 ;  /* 0x000000ffff0e9224 */ /* 0x000fe400078e0003 */
[----:B------:R-:W-:-:S02]  /*11f0*/  IMAD R2, R9, R2, R22 ;  /* 0x0000000209027224 */ /* 0x000fc400078e0216 */
[----:B------:R-:W-:Y:S02]  /*1200*/  IMAD R23, R5, R4, R7 ;  /* 0x0000000405177224 */ /* 0x000fe400078e0207 */
[----:B------:R-:W-:Y:S02]  /*1210*/  IMAD R22, R14, R9, R2 ;  /* 0x000000090e167224 */ /* 0x000fe400078e0202 */
.L_x_15:
[----:B------:R-:W1:Y:S01]  /*1220*/  LDCU UR4, c[0x0][0xb30] ;  /* 0x00016600ff0477ac */ /* 0x000e620008000800 */
[----:B------:R-:W2:Y:S08]  /*1230*/  S2UR UR37, SR_CgaCtaId ;  /* 0x00000000002579c3 */ /* 0x000eb00000008800 */
[----:B------:R-:W3:Y:S01]  /*1240*/  LDC R36, c[0x0][0xb24] ;  /* 0x0002c900ff247b82 */ /* 0x000ee20000000800 */
[----:B-1----:R-:W-:-:S09]  /*1250*/  UISETP.NE.AND UP0, UPT, UR4, 0x1, UPT ;  /* 0x000000010400788c */ /* 0x002fd2000bf05270 */
[----:B--2---:R-:W-:Y:S05]  /*1260*/  BRA.U UP0, `(.L_x_16) ;  /* 0x0000000100407547 */ /* 0x004fea000b800000 */
[----:B------:R-:W1:Y:S08]  /*1270*/  LDC.64 R4, c[0x0][0xb10] ;  /* 0x0002c400ff047b82 */ /* 0x000e700000000a00 */
[----:B------:R-:W2:Y:S08]  /*1280*/  LDC.64 R2, c[0x0][0xb18] ;  /* 0x0002c600ff027b82 */ /* 0x000eb00000000a00 */
[----:B------:R-:W4:Y:S08]  /*1290*/  LDC R6, c[0x0][0xb20] ;  /* 0x0002c800ff067b82 */ /* 0x000f300000000800 */
[----:B------:R-:W3:Y:S01]  /*12a0*/  LDC R7, c[0x0][0xb0c] ;  /* 0x0002c300ff077b82 */ /* 0x000ee20000000800 */
[----:B-1----:R-:W-:-:S05]  /*12b0*/  IMAD.HI.U32 R4, R22, R4, RZ ;  /* 0x0000000416047227 */ /* 0x002fca00078e00ff */
[----:B------:R-:W-:Y:S01]  /*12c0*/  SHF.R.U32.HI R4, RZ, R5, R4 ;  /* 0x00000005ff047219 */ /* 0x000fe20000011604 */
[----:B--2---:R-:W-:Y:S01]  /*12d0*/  IMAD.HI.U32 R3, R23, R3, RZ ;  /* 0x0000000317037227 */ /* 0x004fe200078e00ff */
[----:B------:R-:W-:-:S04]  /*12e0*/  ISETP.NE.AND P0, PT, R2, 0x1, PT ;  /* 0x000000010200780c */ /* 0x000fc80003f05270 */
[----:B----4-:R-:W-:-:S04]  /*12f0*/  SHF.R.U32.HI R3, RZ, R6, R3 ;  /* 0x00000006ff037219 */ /* 0x010fc80000011603 */
[----:B------:R-:W-:Y:S02]  /*1300*/  SEL R3, R23, R3, !P0 ;  /* 0x0000000317037207 */ /* 0x000fe40004000000 */
[----:B---3--:R-:W-:-:S04]  /*1310*/  ISETP.NE.AND P1, PT, R7, 0x1, PT ;  /* 0x000000010700780c */ /* 0x008fc80003f25270 */
[----:B------:R-:W-:-:S05]  /*1320*/  SEL R4, R22, R4, !P1 ;  /* 0x0000000416047207 */ /* 0x000fca0004800000 */
[----:B------:R-:W-:Y:S02]  /*1330*/  IMAD.IADD R5, R3, 0x1, -R4 ;  /* 0x0000000103057824 */ /* 0x000fe400078e0a04 */
[----:B------:R-:W-:Y:S02]  /*1340*/  IMAD.IADD R3, R4, 0x1, -R3 ;  /* 0x0000000104037824 */ /* 0x000fe400078e0a03 */
[----:B------:R-:W-:Y:S02]  /*1350*/  IMAD R22, R5, R7, R22 ;  /* 0x0000000705167224 */ /* 0x000fe400078e0216 */
[----:B------:R-:W-:-:S07]  /*1360*/  IMAD R23, R3, R2, R23 ;  /* 0x0000000203177224 */ /* 0x000fce00078e0217 */
.L_x_16:
[----:B------:R-:W-:Y:S01]  /*1370*/  BAR.SYNC.DEFER_BLOCKING 0x0 ;  /* 0x0000000000007b1d */ /* 0x000fe20000010000 */
[----:B------:R-:W-:Y:S01]  /*1380*/  UISETP.NE.AND UP0, UPT, UR8, 0x2, UPT ;  /* 0x000000020800788c */ /* 0x000fe2000bf05270 */
[----:B------:R-:W-:Y:S02]  /*1390*/  ISETP.NE.OR P5, PT, R0, 0x2, !P5 ;  /* 0x000000020000780c */ /* 0x000fe40006fa5670 */
[----:B------:R-:W-:-:S06]  /*13a0*/  LOP3.LUT R2, R121, 0x1f, RZ, 0xc0, !PT ;  /* 0x0000001f79027812 */ /* 0x000fcc00078ec0ff */
[----:B------:R-:W-:Y:S05]  /*13b0*/  BRA.U UP0, `(.L_x_17) ;  /* 0x0000001100987547 */ /* 0x000fea000b800000 */
[----:B------:R-:W1:Y:S01]  /*13c0*/  LDCU UR13, c[0x0][0x38c] ;  /* 0x00007180ff0d77ac */ /* 0x000e620008000800 */
[----:B------:R-:W2:Y:S01]  /*13d0*/  LDC R8, c[0x0][0x370] ;  /* 0x0000dc00ff087b82 */ /* 0x000ea20000000800 */
[----:B------:R-:W-:Y:S01]  /*13e0*/  HFMA2 R14, -RZ, RZ, 0, 0 ;  /* 0x00000000ff0e7431 */ /* 0x000fe200000001ff */
[----:B------:R-:W-:Y:S01]  /*13f0*/  ISETP.EQ.OR P4, PT, R2, RZ, P5 ;  /* 0x000000ff0200720c */ /* 0x000fe20002f82670 */
[----:B------:R-:W-:Y:S01]  /*1400*/  IMAD.MOV.U32 R15, RZ, RZ, 0x1 ;  /* 0x00000001ff0f7424 */ /* 0x000fe200078e00ff */
[----:B------:R-:W-:Y:S01]  /*1410*/  CS2R R12, SRZ ;  /* 0x00000000000c7805 */ /* 0x000fe2000001ff00 */
[----:B------:R-:W-:Y:S01]  /*1420*/  IMAD.MOV.U32 R11, RZ, RZ, 0x1 ;  /* 0x00000001ff0b7424 */ /* 0x000fe200078e00ff */
[----:B------:R-:W4:Y:S02]  /*1430*/  LDCU.64 UR22, c[0x0][0x348] ;  /* 0x00006900ff1677ac */ /* 0x000f240008000a00 */
[----:B------:R-:W2:Y:S01]  /*1440*/  LDC R0, c[0x0][0x374] ;  /* 0x0000dd00ff007b82 */ /* 0x000ea20000000800 */
[----:B------:R-:W-:Y:S01]  /*1450*/  UMOV UR6, URZ ;  /* 0x000000ff00067c82 */ /* 0x000fe20008000000 */
[----:B-1----:R-:W-:-:S04]  /*1460*/  UIADD3 UR5, UPT, UPT, UR13, 0x3f, URZ ;  /* 0x0000003f0d057890 */ /* 0x002fc8000fffe0ff */
[----:B------:R-:W-:-:S04]  /*1470*/  USHF.R.S32.HI UR4, URZ, 0x1f, UR5 ;  /* 0x0000001fff047899 */ /* 0x000fc80008011405 */
[----:B------:R-:W-:-:S04]  /*1480*/  ULEA.HI UR4, UR4, UR5, URZ, 0x6 ;  /* 0x0000000504047291 */ /* 0x000fc8000f8f30ff */
[----:B------:R-:W-:Y:S02]  /*1490*/  USHF.R.S32.HI UR15, URZ, 0x6, UR4 ;  /* 0x00000006ff0f7899 */ /* 0x000fe40008011404 */
[----:B------:R-:W-:Y:S02]  /*14a0*/  UIADD3 UR4, UPT, UPT, UR13, -0x1, URZ ;  /* 0xffffffff0d047890 */ /* 0x000fe4000fffe0ff */
[----:B------:R-:W-:Y:S02]  /*14b0*/  UISETP.LT.U32.AND UP0, UPT, UR15, 0x6, UPT ;  /* 0x000000060f00788c */ /* 0x000fe4000bf01070 */
[----:B------:R-:W-:Y:S02]  /*14c0*/  UISETP.GE.U32.AND UP1, UPT, UR4, -0x7f, UPT ;  /* 0xffffff810400788c */ /* 0x000fe4000bf26070 */
[----:B------:R-:W-:Y:S02]  /*14d0*/  USEL UR14, UR15, 0x6, UP0 ;  /* 0x000000060f0e7887 */ /* 0x000fe40008000000 */
[----:B------:R-:W-:-:S02]  /*14e0*/  UIADD3 UR13, UPT, UPT, UR13, 0x7e, URZ ;  /* 0x0000007e0d0d7890 */ /* 0x000fc4000fffe0ff */
[----:B------:R-:W-:Y:S02]  /*14f0*/  UIADD3 UR5, UPT, UPT, UR14, -0x1, URZ ;  /* 0xffffffff0e057890 */ /* 0x000fe4000fffe0ff */
[----:B------:R-:W-:-:S03]  /*1500*/  UIADD3 UR7, UPT, UPT, UR15, -UR14, URZ ;  /* 0x8000000e0f077290 */ /* 0x000fc6000fffe0ff */
[----:B------:R-:W-:-:S04]  /*1510*/  @UP1 UIADD3 UR5, UPT, UPT, UR14, URZ, URZ ;  /* 0x000000ff0e051290 */ /* 0x000fc8000fffe0ff */
[----:B----4-:R-:W-:-:S12]  /*1520*/  UIADD3 UR5, UPT, UPT, UR5, 0x1, URZ ;  /* 0x0000000105057890 */ /* 0x010fd8000fffe0ff */
.L_x_35:
[----:B------:R-:W-:Y:S01]  /*1530*/  UISETP.NE.AND UP0, UPT, UR37, URZ, UPT ;  /* 0x000000ff2500728c */ /* 0x000fe2000bf05270 */
[----:B------:R-:W1:Y:S08]  /*1540*/  S2UR UR37, SR_CgaCtaId ;  /* 0x00000000002579c3 */ /* 0x000e700000008800 */
[----:B------:R-:W-:Y:S05]  /*1550*/  BRA.U UP0, `(.L_x_18) ;  /* 0x0000000100347547 */ /* 0x000fea000b800000 */
[----:B------:R-:W4:Y:S01]  /*1560*/  S2R R2, SR_CgaCtaId ;  /* 0x0000000000027919 */ /* 0x000f220000008800 */
[----:B------:R-:W-:-:S04]  /*1570*/  MOV R3, 0x400 ;  /* 0x0000040000037802 */ /* 0x000fc80000000f00 */
[----:B----4-:R-:W-:Y:S02]  /*1580*/  LEA R2, R2, R3, 0x18 ;  /* 0x0000000302027211 */ /* 0x010fe400078ec0ff */
[----:B------:R-:W-:-:S03]  /*1590*/  SHF.L.U32 R3, R11, 0x1f, RZ ;  /* 0x0000001f0b037819 */ /* 0x000fc600000006ff */
[----:B------:R-:W-:-:S04]  /*15a0*/  IMAD R2, R12, 0x8, R2 ;  /* 0x000000080c027824 */ /* 0x000fc800078e0202 */
[----:B------:R-:W4:Y:S02]  /*15b0*/  SYNCS.PHASECHK.TRANS64.TRYWAIT P0, [R2+URZ+0x120], R3 ;  /* 0x00012003020075a7 */ /* 0x000f2400080011ff */
[----:B----4-:R-:W-:Y:S05]  /*15c0*/  @!P0 BRA `(.L_x_19) ;  /* 0x0000008400848947 */ /* 0x010fea0003800000 */
.L_x_213:
[----:B------:R-:W-:Y:S01]  /*15d0*/  VIADD R12, R12, 0x1 ;  /* 0x000000010c0c7836 */ /* 0x000fe20000000000 */
[----:B------:R4:W-:Y:S04]  /*15e0*/  SYNCS.ARRIVE.TRANS64.A1T0 RZ, [R2+URZ+0x110], RZ ;  /* 0x000110ff02ff79a7 */ /* 0x0009e800081000ff */
[----:B------:R-:W-:-:S04]  /*15f0*/  ISETP.NE.AND P0, PT, R12, 0x2, PT ;  /* 0x000000020c00780c */ /* 0x000fc80003f05270 */
[----:B------:R-:W-:Y:S02]  /*1600*/  SEL R12, R12, RZ, P0 ;  /* 0x000000ff0c0c7207 */ /* 0x000fe40000000000 */
[----:B----4-:R-:W-:-:S04]  /*1610*/  SEL R2, RZ, 0x1, P0 ;  /* 0x00000001ff027807 */ /* 0x010fc80000000000 */
[----:B------:R-:W-:-:S07]  /*1620*/  LOP3.LUT R11, R11, R2, RZ, 0x3c, !PT ;  /* 0x000000020b0b7212 */ /* 0x000fce00078e3cff */
.L_x_18:
[----:B------:R-:W-:Y:S01]  /*1630*/  UMOV UR4, 0x400 ;  /* 0x0000040000047882 */ /* 0x000fe20000000000 */
[----:B------:R-:W-:Y:S01]  /*1640*/  SHF.L.U32 R2, R15, 0x1f, RZ ;  /* 0x0000001f0f027819 */ /* 0x000fe200000006ff */
[----:B-1----:R-:W-:Y:S01]  /*1650*/  ULEA UR4, UR37, UR4, 0x18 ;  /* 0x0000000425047291 */ /* 0x002fe2000f8ec0ff */
[----:B------:R-:W-:Y:S01]  /*1660*/  R2UR UR35, R22 ;  /* 0x00000000162372ca */ /* 0x000fe200000e0000 */
[----:B------:R-:W-:Y:S01]  /*1670*/  UISETP.GE.U32.AND UP0, UPT, UR13, 0x7f, UPT ;  /* 0x0000007f0d00788c */ /* 0x000fe2000bf06070 */
[----:B------:R-:W-:Y:S01]  /*1680*/  R2UR UR11, R23 ;  /* 0x00000000170b72ca */ /* 0x000fe200000e0000 */
[----:B------:R-:W-:Y:S01]  /*1690*/  ULEA UR8, UR6, UR4, 0x3 ;  /* 0x0000000406087291 */ /* 0x000fe2000f8e18ff */
[----:B------:R-:W-:-:S08]  /*16a0*/  UMOV UR24, URZ ;  /* 0x000000ff00187c82 */ /* 0x000fd00008000000 */
[----:B------:R1:W4:Y:S01]  /*16b0*/  SYNCS.PHASECHK.TRANS64.TRYWAIT P0, [UR8+0x30], R2 ;  /* 0x00003002ff0075a7 */ /* 0x0003220008001108 */
[----:B------:R-:W-:Y:S02]  /*16c0*/  USHF.L.U32 UR35, UR35, 0x7, URZ ;  /* 0x0000000723237899 */ /* 0x000fe400080006ff */
[----:B------:R-:W-:Y:S01]  /*16d0*/  USHF.L.U32 UR11, UR11, 0x7, URZ ;  /* 0x000000070b0b7899 */ /* 0x000fe200080006ff */
[----:B------:R-:W-:Y:S11]  /*16e0*/  BRA.U !UP0, `(.L_x_20) ;  /* 0x0000000108a47547 */ /* 0x000ff6000b800000 */
[----:B------:R-:W-:Y:S01]  /*16f0*/  UMOV UR16, URZ ;  /* 0x000000ff00107c82 */ /* 0x000fe20008000000 */
[----:B------:R-:W-:-:S05]  /*1700*/  UMOV UR17, UR6 ;  /* 0x0000000600117c82 */ /* 0x000fca0008000000 */
.L_x_25:
[----:B-1----:R-:W-:Y:S01]  /*1710*/  ULEA UR33, UR17, UR4, 0x3 ;  /* 0x0000000411217291 */ /* 0x002fe2000f8e18ff */
[----:B----4-:R-:W-:Y:S01]  /*1720*/  @!P5 MOV R3, 0x8000 ;  /* 0x000080000003d802 */ /* 0x010fe20000000f00 */
[----:B----4-:R-:W-:Y:S10]  /*1730*/  @P0 BRA `(.L_x_21) ;  /* 0x00000000000c0947 */ /* 0x010ff40003800000 */
[----:B------:R-:W-:-:S04]  /*1740*/  SHF.L.U32 R4, R15, 0x1f, RZ ;  /* 0x0000001f0f047819 */ /* 0x000fc800000006ff */
[----:B------:R-:W4:Y:S02]  /*1750*/  SYNCS.PHASECHK.TRANS64.TRYWAIT P0, [UR33+0x30], R4 ;  /* 0x00003004ff0075a7 */ /* 0x000f240008001121 */
[----:B----4-:R-:W-:Y:S05]  /*1760*/  @!P0 BRA `(.L_x_22) ;  /* 0x0000008400308947 */ /* 0x010fea0003800000 */
.L_x_21:
[----:B------:R4:W-:Y:S01]  /*1770*/  @!P5 SYNCS.ARRIVE.TRANS64 RZ, [UR33], R3 ;  /* 0x00000003ffffd9a7 */ /* 0x0009e20008000021 */
[----:B------:R-:W-:Y:S04]  /*1780*/  BSSY.RECONVERGENT B0, `(.L_x_23) ;  /* 0x0000003000007945 */ /* 0x000fe80003800200 */
[----:B------:R-:W-:Y:S05]  /*1790*/  @P4 BRA `(.L_x_24) ;  /* 0x0000000000044947 */ /* 0x000fea0003800000 */
[----:B------:R-:W-:Y:S05]  /*17a0*/  BPT.TRAP 0x1 ;  /* 0x000000040000795c */ /* 0x000fea0000300000 */
.L_x_24:
[----:B------:R-:W-:Y:S05]  /*17b0*/  BSYNC.RECONVERGENT B0 ;  /* 0x0000000000007941 */ /* 0x000fea0003800200 */
.L_x_23:
[----:B------:R-:W-:Y:S02]  /*17c0*/  UIADD3 UR6, UPT, UPT, UR17, 0x1, URZ ;  /* 0x0000000111067890 */ /* 0x000fe4000fffe0ff */
[----:B------:R-:W-:Y:S02]  /*17d0*/  UIADD3 UR26, UP1, UPT, UR22, 0x80, URZ ;  /* 0x00000080161a7890 */ /* 0x000fe4000ff3e0ff */
[----:B------:R-:W-:Y:S02]  /*17e0*/  UISETP.NE.AND UP0, UPT, UR6, 0x6, UPT ;  /* 0x000000060600788c */ /* 0x000fe4000bf05270 */
[----:B------:R-:W-:Y:S02]  /*17f0*/  USHF.L.U32 UR34, UR16, 0x6, URZ ;  /* 0x0000000610227899 */ /* 0x000fe400080006ff */
[----:B------:R-:W-:Y:S02]  /*1800*/  USEL UR9, URZ, 0x1, UP0 ;  /* 0x00000001ff097887 */ /* 0x000fe40008000000 */
[----:B------:R-:W-:-:S02]  /*1810*/  USEL UR6, UR6, URZ, UP0 ;  /* 0x000000ff06067287 */ /* 0x000fc40008000000 */
[----:B------:R-:W-:Y:S02]  /*1820*/  UIADD3 UR20, UP0, UPT, UR22, 0x180, URZ ;  /* 0x0000018016147890 */ /* 0x000fe4000ff1e0ff */
[----:B------:R-:W-:Y:S01]  /*1830*/  ULEA UR8, UR6, UR4, 0x3 ;  /* 0x0000000406087291 */ /* 0x000fe2000f8e18ff */
[----:B------:R-:W-:Y:S01]  /*1840*/  LOP3.LUT R15, R15, UR9, RZ, 0x3c, !PT ;  /* 0x000000090f0f7c12 */ /* 0x000fe2000f8e3cff */
[----:B------:R-:W-:Y:S02]  /*1850*/  UIADD3.X UR27, UPT, UPT, URZ, UR23, URZ, UP1, !UPT ;  /* 0x00000017ff1b7290 */ /* 0x000fe40008ffe4ff */
[----:B------:R-:W-:Y:S01]  /*1860*/  UIADD3.X UR21, UPT, UPT, URZ, UR23, URZ, UP0, !UPT ;  /* 0x00000017ff157290 */ /* 0x000fe200087fe4ff */
[----:B-1----:R-:W-:Y:S01]  /*1870*/  SHF.L.U32 R2, R15, 0x1f, RZ ;  /* 0x0000001f0f027819 */ /* 0x002fe200000006ff */
[----:B------:R-:W-:Y:S01]  /*1880*/  UMOV UR18, 0x0 ;  /* 0x0000000000127882 */ /* 0x000fe20000000000 */
[----:B------:R-:W-:Y:S01]  /*1890*/  UMOV UR19, 0x10000000 ;  /* 0x1000000000137882 */ /* 0x000fe20000000000 */
[----:B------:R-:W-:Y:S01]  /*18a0*/  UMOV UR12, UR36 ;  /* 0x00000024000c7c82 */ /* 0x000fe20008000000 */
[----:B------:R1:W1:Y:S01]  /*18b0*/  SYNCS.PHASECHK.TRANS64.TRYWAIT P0, [UR8+0x30], R2 ;  /* 0x00003002ff0075a7 */ /* 0x0002620008001108 */
[----:B------:R-:W-:Y:S01]  /*18c0*/  ULEA UR8, UR17, UR4, 0xe ;  /* 0x0000000411087291 */ /* 0x000fe2000f8e70ff */
[----:B------:R-:W-:Y:S01]  /*18d0*/  UMOV UR9, UR33 ;  /* 0x0000002100097c82 */ /* 0x000fe20008000000 */
[----:B------:R-:W-:-:S02]  /*18e0*/  UMOV UR10, UR34 ;  /* 0x00000022000a7c82 */ /* 0x000fc40008000000 */
[----:B------:R-:W-:Y:S02]  /*18f0*/  UIADD3 UR32, UPT, UPT, UR8, 0x8400, URZ ;  /* 0x0000840008207890 */ /* 0x000fe4000fffe0ff */
[----:B------:R-:W-:Y:S02]  /*1900*/  UIADD3 UR8, UPT, UPT, UR8, 0x20400, URZ ;  /* 0x0002040008087890 */ /* 0x000fe4000fffe0ff */
[----:B------:R-:W-:Y:S01]  /*1910*/  UIADD3 UR16, UPT, UPT, UR16, 0x1, URZ ;  /* 0x0000000110107890 */ /* 0x000fe2000fffe0ff */
[----:B------:R-:W-:Y:S01]  /*1920*/  UMOV UR24, UR5 ;  /* 0x0000000500187c82 */ /* 0x000fe20008000000 */
[----:B------:R-:W-:Y:S02]  /*1930*/  UMOV UR17, UR6 ;  /* 0x0000000600117c82 */ /* 0x000fe40008000000 */
[----:B------:R-:W-:Y:S01]  /*1940*/  UISETP.NE.AND UP0, UPT, UR16, UR5, UPT ;  /* 0x000000051000728c */ /* 0x000fe2000bf05270 */
[----:B------:R1:W-:Y:S02]  /*1950*/  UTMALDG.3D [UR32], [UR26], desc[UR18] ;  /* 0x000012201a0075b4 */ /* 0x0003e40008011000 */
[----:B------:R1:W-:Y:S06]  /*1960*/  UTMALDG.3D [UR8], [UR20], desc[UR18] ;  /* 0x00001208140075b4 */ /* 0x0003ec0008011000 */
[----:B------:R-:W-:Y:S05]  /*1970*/  BRA.U UP0, `(.L_x_25) ;  /* 0xfffffffd00647547 */ /* 0x000fea000b83ffff */
.L_x_20:
[----:B-1--4-:R-:W-:Y:S01]  /*1980*/  PLOP3.LUT P0, PT, PT, PT, UP3, 0x80, 0x8 ;  /* 0x000000000008781c */ /* 0x012fe20003f0f038 */
[----:B------:R-:W-:Y:S01]  /*1990*/  ULEA UR8, UR6, UR4, 0x3 ;  /* 0x0000000406087291 */ /* 0x000fe2000f8e18ff */
[----:B------:R-:W-:Y:S01]  /*19a0*/  SHF.L.U32 R2, R15, 0x1f, RZ ;  /* 0x0000001f0f027819 */ /* 0x000fe200000006ff */
[----:B------:R-:W-:-:S10]  /*19b0*/  UISETP.GT.AND UP0, UPT, UR15, UR14, UPT ;  /* 0x0000000e0f00728c */ /* 0x000fd4000bf04270 */
[----:B------:R-:W-:Y:S01]  /*19c0*/  @!P0 SYNCS.ARRIVE.TRANS64.A1T0 RZ, [UR4+0xa8], RZ ;  /* 0x0000a8ffffff89a7 */ /* 0x000fe20008100004 */
[----:B------:R1:W4:Y:S01]  /*19d0*/  SYNCS.PHASECHK.TRANS64.TRYWAIT P0, [UR8+0x30], R2 ;  /* 0x00003002ff0075a7 */ /* 0x0003220008001108 */
[----:B------:R-:W-:Y:S05]  /*19e0*/  BRA.U !UP0, `(.L_x_26) ;  /* 0x0000000108a87547 */ /* 0x000fea000b800000 */
[----:B------:R-:W-:Y:S01]  /*19f0*/  UIADD3 UR21, UPT, UPT, UR7, UR24, URZ ;  /* 0x0000001807157290 */ /* 0x000fe2000fffe0ff */
[----:B------:R-:W-:-:S11]  /*1a00*/  UMOV UR25, UR6 ;  /* 0x0000000600197c82 */ /* 0x000fd60008000000 */
.L_x_31:
[----:B-1----:R-:W-:Y:S01]  /*1a10*/  ULEA UR17, UR25, UR4, 0x3 ;  /* 0x0000000419117291 */ /* 0x002fe2000f8e18ff */
[----:B----4-:R-:W-:Y:S01]  /*1a20*/  @!P5 MOV R3, 0x8000 ;  /* 0x000080000003d802 */ /* 0x010fe20000000f00 */
[----:B----4-:R-:W-:Y:S10]  /*1a30*/  @P0 BRA `(.L_x_27) ;  /* 0x00000000000c0947 */ /* 0x010ff40003800000 */
[----:B------:R-:W-:-:S04]  /*1a40*/  SHF.L.U32 R4, R15, 0x1f, RZ ;  /* 0x0000001f0f047819 */ /* 0x000fc800000006ff */
[----:B------:R-:W4:Y:S02]  /*1a50*/  SYNCS.PHASECHK.TRANS64.TRYWAIT P0, [UR17+0x30], R4 ;  /* 0x00003004ff0075a7 */ /* 0x000f240008001111 */
[----:B----4-:R-:W-:Y:S05]  /*1a60*/  @!P0 BRA `(.L_x_28) ;  /* 0x0000008000888947 */ /* 0x010fea0003800000 */
.L_x_27:
[----:B------:R4:W-:Y:S01]  /*1a70*/  @!P5 SYNCS.ARRIVE.TRANS64 RZ, [UR17], R3 ;  /* 0x00000003ffffd9a7 */ /* 0x0009e20008000011 */
[----:B------:R-:W-:Y:S04]  /*1a80*/  BSSY.RECONVERGENT B0, `(.L_x_29) ;  /* 0x0000003000007945 */ /* 0x000fe80003800200 */
[----:B------:R-:W-:Y:S05]  /*1a90*/  @P4 BRA `(.L_x_30) ;  /* 0x0000000000044947 */ /* 0x000fea0003800000 */
[----:B------:R-:W-:Y:S05]  /*1aa0*/  BPT.TRAP 0x1 ;  /* 0x000000040000795c */ /* 0x000fea0000300000 */
.L_x_30:
[----:B------:R-:W-:Y:S05]  /*1ab0*/  BSYNC.RECONVERGENT B0 ;  /* 0x0000000000007941 */ /* 0x000fea0003800200 */
.L_x_29:
        /* <DEDUP_REMOVED lines=20> */
[----:B------:R-:W-:Y:S01]  /*1c00*/  UIADD3 UR8, UPT, UPT, UR8, 0x20400, URZ ;  /* 0x0002040008087890 */ /* 0x000fe2000fffe0ff */
[----:B------:R-:W-:Y:S01]  /*1c10*/  UMOV UR9, UR17 ;  /* 0x0000001100097c82 */ /* 0x000fe20008000000 */
[----:B------:R-:W-:Y:S01]  /*1c20*/  UMOV UR10, UR18 ;  /* 0x00000012000a7c82 */ /* 0x000fe20008000000 */
[----:B------:R-:W-:Y:S01]  /*1c30*/  UIADD3 UR24, UPT, UPT, UR24, 0x1, URZ ;  /* 0x0000000118187890 */ /* 0x000fe2000fffe0ff */
[----:B------:R-:W-:-:S03]  /*1c40*/  UMOV UR25, UR6 ;  /* 0x0000000600197c82 */ /* 0x000fc60008000000 */
[----:B------:R1:W-:Y:S01]  /*1c50*/  UTMALDG.3D [UR16], [UR30], desc[UR26] ;  /* 0x00001a101e0075b4 */ /* 0x0003e20008011000 */
[----:B------:R-:W-:Y:S01]  /*1c60*/  UISETP.NE.AND UP0, UPT, UR24, UR21, UPT ;  /* 0x000000151800728c */ /* 0x000fe2000bf05270 */
[----:B------:R1:W-:Y:S08]  /*1c70*/  UTMALDG.3D [UR8], [UR28], desc[UR26] ;  /* 0x00001a081c0075b4 */ /* 0x0003f00008011000 */
[----:B------:R-:W-:Y:S05]  /*1c80*/  BRA.U UP0, `(.L_x_31) ;  /* 0xfffffffd00607547 */ /* 0x000fea000b83ffff */
.L_x_26:
[C---:B-1----:R-:W-:Y:S01]  /*1c90*/  LEA R2, R14.reuse, UR4, 0x3 ;  /* 0x000000040e027c11 */ /* 0x042fe2000f8e18ff */
[----:B------:R-:W-:Y:S01]  /*1ca0*/  NOP ;  /* 0x0000000000007918 */ /* 0x000fe20000000000 */
[----:B----4-:R-:W-:Y:S02]  /*1cb0*/  SHF.L.U32 R3, R13, 0x1f, RZ ;  /* 0x0000001f0d037819 */ /* 0x010fe400000006ff */
[----:B------:R-:W-:Y:S02]  /*1cc0*/  LEA R4, R14, UR4, 0x4 ;  /* 0x000000040e047c11 */ /* 0x000fe4000f8e20ff */
[----:B------:R-:W1:Y:S02]  /*1cd0*/  SYNCS.PHASECHK.TRANS64.TRYWAIT P0, [R2+URZ+0xb0], R3 ;  /* 0x0000b003020075a7 */ /* 0x000e6400080011ff */
[----:B-1----:R-:W-:Y:S05]  /*1ce0*/  @!P0 BRA `(.L_x_32) ;  /* 0x0000008000008947 */ /* 0x002fea0003800000 */
.L_x_216:
[----:B------:R-:W4:Y:S01]  /*1cf0*/  LDS.128 R4, [R4+0x140] ;  /* 0x0001400004047984 */ /* 0x000f220000000c00 */
[----:B---3--:R-:W-:Y:S01]  /*1d00*/  ISETP.GE.AND P0, PT, R36, 0x1, PT ;  /* 0x000000012400780c */ /* 0x008fe20003f06270 */
[----:B-1----:R-:W-:Y:S01]  /*1d10*/  VIADD R2, R2, 0xc0 ;  /* 0x000000c002027836 */ /* 0x002fe20000000000 */
[----:B------:R-:W-:Y:S01]  /*1d20*/  @!PT LDS RZ, [RZ] ;  /* 0x00000000fffff984 */ /* 0x000fe20000000800 */
[----:B------:R-:W-:Y:S01]  /*1d30*/  @!PT LDS RZ, [RZ] ;  /* 0x00000000fffff984 */ /* 0x000fe20000000800 */
[----:B------:R-:W-:Y:S01]  /*1d40*/  @!PT LDS RZ, [RZ] ;  /* 0x00000000fffff984 */ /* 0x000fe20000000800 */
[----:B------:R-:W-:Y:S01]  /*1d50*/  @!PT LDS RZ, [RZ] ;  /* 0x00000000fffff984 */ /* 0x000fe20000000800 */
[----:B------:R1:W-:Y:S06]  /*1d60*/  MEMBAR.ALL.CTA ;  /* 0x0000000000007992 */ /* 0x0003ec0000008000 */
[----:B-1----:R-:W1:Y:S01]  /*1d70*/  FENCE.VIEW.ASYNC.S ;  /* 0x00000000000073c6 */ /* 0x002e620000000000 */
[----:B------:R-:W-:-:S04]  /*1d80*/  PRMT R2, RZ, 0x654, R2 ;  /* 0x00000654ff027816 */ /* 0x000fc80000000002 */
[----:B-1----:R1:W-:Y:S01]  /*1d90*/  SYNCS.ARRIVE.TRANS64.RED.A1T0 RZ, [R2+URZ], RZ ;  /* 0x000000ff02ff79a7 */ /* 0x0023e200081004ff */
[----:B----4-:R-:W-:-:S13]  /*1da0*/  LOP3.LUT P2, RZ, R6, 0x1, RZ, 0xc0, !PT ;  /* 0x0000000106ff7812 */ /* 0x010fda000784c0ff */
[----:B------:R-:W-:Y:S01]  /*1db0*/  @P2 SHF.R.U32.HI R3, RZ, 0x10, R5 ;  /* 0x00000010ff032819 */ /* 0x000fe20000011605 */
[----:B------:R-:W-:Y:S01]  /*1dc0*/  VOTEU.ANY UP0, P2 ;  /* 0x0000000000ff7886 */ /* 0x000fe20001000100 */
[----:B------:R-:W-:Y:S02]  /*1dd0*/  @P2 MOV R10, R4 ;  /* 0x00000004000a2202 */ /* 0x000fe40000000f00 */
[----:B------:R-:W-:Y:S02]  /*1de0*/  @P2 R2UR.BROADCAST UR8, R3 ;  /* 0x00000000030822ca */ /* 0x000fe400008e0000 */
[----:B------:R-:W-:-:S11]  /*1df0*/  @P2 LOP3.LUT R9, R5, 0xffff, RZ, 0xc0, !PT ;  /* 0x0000ffff05092812 */ /* 0x000fd600078ec0ff */
[----:B------:R-:W-:Y:S01]  /*1e00*/  @UP0 UMOV UR36, UR8 ;  /* 0x0000000800240c82 */ /* 0x000fe20008000000 */
[----:B-1----:R-:W-:Y:S05]  /*1e10*/  @!P0 BRA `(.L_x_33) ;  /* 0x0000000000b88947 */ /* 0x002fea0003800000 */
[----:B------:R-:W2:Y:S01]  /*1e20*/  LDC.64 R4, c[0x0][0xb18] ;  /* 0x0002c600ff047b82 */ /* 0x000ea20000000a00 */
[----:B------:R-:W-:-:S07]  /*1e30*/  ISETP.NE.AND P3, PT, R36, 0x1, PT ;  /* 0x000000012400780c */ /* 0x000fce0003f65270 */
[----:B------:R-:W1:Y:S08]  /*1e40*/  LDC.64 R6, c[0x0][0xb10] ;  /* 0x0002c400ff067b82 */ /* 0x000e700000000a00 */
[----:B------:R-:W3:Y:S08]  /*1e50*/  LDC R16, c[0x0][0xb20] ;  /* 0x0002c800ff107b82 */ /* 0x000ef00000000800 */
[----:B------:R-:W4:Y:S01]  /*1e60*/  LDC R17, c[0x0][0xb0c] ;  /* 0x0002c300ff117b82 */ /* 0x000f220000000800 */
[----:B--2---:R-:W-:Y:S01]  /*1e70*/  IMAD.HI.U32 R19, R0, R5, RZ ;  /* 0x0000000500137227 */ /* 0x004fe200078e00ff */
[----:B------:R-:W-:-:S03]  /*1e80*/  ISETP.NE.AND P0, PT, R4, 0x1, PT ;  /* 0x000000010400780c */ /* 0x000fc60003f05270 */
[----:B------:R-:W-:-:S03]  /*1e90*/  IMAD.HI.U32 R5, R9, R5, RZ ;  /* 0x0000000509057227 */ /* 0x000fc600078e00ff */
[----:B------:R-:W2:Y:S01]  /*1ea0*/  LDC.64 R2, c[0x0][0xb28] ;  /* 0x0002ca00ff027b82 */ /* 0x000ea20000000a00 */
[----:B-1----:R-:W-:-:S04]  /*1eb0*/  IMAD.HI.U32 R20, R8, R6, RZ ;  /* 0x0000000608147227 */ /* 0x002fc800078e00ff */
[----:B------:R-:W-:Y:S01]  /*1ec0*/  IMAD.HI.U32 R21, R10, R6, RZ ;  /* 0x000000060a157227 */ /* 0x000fe200078e00ff */
[----:B------:R-:W-:Y:S02]  /*1ed0*/  SHF.R.U32.HI R20, RZ, R7, R20 ;  /* 0x00000007ff147219 */ /* 0x000fe40000011614 */
[-C--:B---3--:R-:W-:Y:S02]  /*1ee0*/  SHF.R.U32.HI R19, RZ, R16.reuse, R19 ;  /* 0x00000010ff137219 */ /* 0x088fe40000011613 */
[----:B------:R-:W-:Y:S02]  /*1ef0*/  SHF.R.U32.HI R5, RZ, R16, R5 ;  /* 0x00000010ff057219 */ /* 0x000fe40000011605 */
[----:B------:R-:W-:Y:S02]  /*1f00*/  SEL R19, R0, R19, !P0 ;  /* 0x0000001300137207 */ /* 0x000fe40004000000 */
[----:B------:R-:W-:Y:S02]  /*1f10*/  SHF.R.U32.HI R21, RZ, R7, R21 ;  /* 0x00000007ff157219 */ /* 0x000fe40000011615 */
[----:B----4-:R-:W-:-:S02]  /*1f20*/  ISETP.NE.AND P1, PT, R17, 0x1, PT ;  /* 0x000000011100780c */ /* 0x010fc40003f25270 */
[----:B------:R-:W-:Y:S02]  /*1f30*/  SEL R5, R9, R5, !P0 ;  /* 0x0000000509057207 */ /* 0x000fe40004000000 */
[----:B------:R-:W-:Y:S02]  /*1f40*/  SEL R20, R8, R20, !P1 ;  /* 0x0000001408147207 */ /* 0x000fe40004800000 */
[----:B------:R-:W-:Y:S01]  /*1f50*/  SEL R21, R10, R21, !P1 ;  /* 0x000000150a157207 */ /* 0x000fe20004800000 */
[----:B--2---:R-:W-:-:S04]  /*1f60*/  IMAD.HI.U32 R18, R19, R2, RZ ;  /* 0x0000000213127227 */ /* 0x004fc800078e00ff */
        /* <DEDUP_REMOVED lines=10> */
[----:B------:R-:W-:-:S04]  /*2010*/  @!P0 IMAD.HI.U32 R7, R21, R2, RZ ;  /* 0x0000000215078227 */ /* 0x000fc800078e00ff */
[----:B------:R-:W-:Y:S01]  /*2020*/  IMAD.MOV R2, RZ, RZ, -R6 ;  /* 0x000000ffff027224 */ /* 0x000fe200078e0a06 */
[----:B------:R-:W-:Y:S02]  /*2030*/  @!P0 SHF.R.U32.HI R3, RZ, R3, R7 ;  /* 0x00000003ff038219 */ /* 0x000fe40000011607 */
[----:B------:R-:W-:Y:S01]  /*2040*/  IADD3 R7, PT, PT, -R5, RZ, RZ ;  /* 0x000000ff05077210 */ /* 0x000fe20007ffe1ff */
[----:B------:R-:W-:Y:S01]  /*2050*/  IMAD R2, R36, R2, R5 ;  /* 0x0000000224027224 */ /* 0x000fe200078e0205 */
        /* <DEDUP_REMOVED lines=10> */
.L_x_33:
[----:B------:R-:W1:Y:S02]  /*2100*/  LDCU UR8, c[0x0][0xb30] ;  /* 0x00016600ff0877ac */ /* 0x000e640008000800 */
[----:B-1----:R-:W-:-:S09]  /*2110*/  UISETP.NE.AND UP0, UPT, UR8, 0x1, UPT ;  /* 0x000000010800788c */ /* 0x002fd2000bf05270 */
[----:B------:R-:W-:Y:S05]  /*2120*/  BRA.U UP0, `(.L_x_34) ;  /* 0x0000000100407547 */ /* 0x000fea000b800000 */
[----:B------:R-:W1:Y:S08]  /*2130*/  LDC.64 R4, c[0x0][0xb10] ;  /* 0x0002c400ff047b82 */ /* 0x000e700000000a00 */
[----:B------:R-:W3:Y:S08]  /*2140*/  LDC.64 R2, c[0x0][0xb18] ;  /* 0x0002c600ff027b82 */ /* 0x000ef00000000a00 */
[----:B------:R-:W4:Y:S08]  /*2150*/  LDC R6, c[0x0][0xb20] ;  /* 0x0002c800ff067b82 */ /* 0x000f300000000800 */
[----:B------:R-:W2:Y:S01]  /*2160*/  LDC R7, c[0x0][0xb0c] ;  /* 0x0002c300ff077b82 */ /* 0x000ea20000000800 */
[----:B-1----:R-:W-:-:S05]  /*2170*/  IMAD.HI.U32 R4, R10, R4, RZ ;  /* 0x000000040a047227 */ /* 0x002fca00078e00ff */
[----:B------:R-:W-:Y:S01]  /*2180*/  SHF.R.U32.HI R4, RZ, R5, R4 ;  /* 0x00000005ff047219 */ /* 0x000fe20000011604 */
[----:B---3--:R-:W-:Y:S01]  /*2190*/  IMAD.HI.U32 R3, R9, R3, RZ ;  /* 0x0000000309037227 */ /* 0x008fe200078e00ff */
[----:B------:R-:W-:-:S04]  /*21a0*/  ISETP.NE.AND P0, PT, R2, 0x1, PT ;  /* 0x000000010200780c */ /* 0x000fc80003f05270 */
[----:B----4-:R-:W-:-:S04]  /*21b0*/  SHF.R.U32.HI R3, RZ, R6, R3 ;  /* 0x00000006ff037219 */ /* 0x010fc80000011603 */
[----:B------:R-:W-:Y:S02]  /*21c0*/  SEL R3, R9, R3, !P0 ;  /* 0x0000000309037207 */ /* 0x000fe40004000000 */
[----:B--2---:R-:W-:-:S04]  /*21d0*/  ISETP.NE.AND P1, PT, R7, 0x1, PT ;  /* 0x000000010700780c */ /* 0x004fc80003f25270 */
[----:B------:R-:W-:-:S05]  /*21e0*/  SEL R4, R10, R4, !P1 ;  /* 0x000000040a047207 */ /* 0x000fca0004800000 */
[----:B------:R-:W-:Y:S02]  /*21f0*/  IMAD.IADD R5, R3, 0x1, -R4 ;  /* 0x0000000103057824 */ /* 0x000fe400078e0a04 */
[----:B------:R-:W-:Y:S02]  /*2200*/  IMAD.IADD R3, R4, 0x1, -R3 ;  /* 0x0000000104037824 */ /* 0x000fe400078e0a03 */
[----:B------:R-:W-:Y:S02]  /*2210*/  IMAD R10, R5, R7, R10 ;  /* 0x00000007050a7224 */ /* 0x000fe400078e020a */
[----:B------:R-:W-:-:S07]  /*2220*/  IMAD R9, R3, R2, R9 ;  /* 0x0000000203097224 */ /* 0x000fce00078e0209 */
.L_x_34:
[----:B------:R-:W-:Y:S01]  /*2230*/  VIADD R14, R14, 0x1 ;  /* 0x000000010e0e7836 */ /* 0x000fe20000000000 */
[----:B------:R-:W-:Y:S01]  /*2240*/  UPLOP3.LUT UP3, UPT, UPT, UPT, UPT, 0x80, 0x8 ;  /* 0x000000000008789c */ /* 0x000fe20003f6f070 */
[----:B------:R-:W-:Y:S02]  /*2250*/  IMAD.IADD R22, R10, 0x1, R100 ;  /* 0x000000010a167824 */ /* 0x000fe400078e0264 */
[----:B------:R-:W-:Y:S01]  /*2260*/  IMAD.IADD R23, R9, 0x1, R83 ;  /* 0x0000000109177824 */ /* 0x000fe200078e0253 */
[----:B------:R-:W-:-:S04]  /*2270*/  ISETP.NE.AND P0, PT, R14, 0x2, PT ;  /* 0x000000020e00780c */ /* 0x000fc80003f05270 */
[----:B------:R-:W-:Y:S02]  /*2280*/  SEL R2, RZ, 0x1, P0 ;  /* 0x00000001ff027807 */ /* 0x000fe40000000000 */
[----:B------:R-:W-:Y:S02]  /*2290*/  SEL R14, R14, RZ, P0 ;  /* 0x000000ff0e0e7207 */ /* 0x000fe40000000000 */
[----:B------:R-:W-:Y:S01]  /*22a0*/  LOP3.LUT R13, R13, R2, RZ, 0x3c, !PT ;  /* 0x000000020d0d7212 */ /* 0x000fe200078e3cff */
[----:B------:R-:W-:Y:S06]  /*22b0*/  @P2 BRA `(.L_x_35) ;  /* 0xfffffff0009c2947 */ /* 0x000fec000383ffff */
[----:B------:R-:W-:Y:S01]  /*22c0*/  UIADD3 UR4, UPT, UPT, UR4, 0x30, URZ ;  /* 0x0000003004047890 */ /* 0x000fe2000fffe0ff */
[----:B------:R-:W-:-:S03]  /*22d0*/  SHF.L.U32 R2, R15, 0x1f, RZ ;  /* 0x0000001f0f027819 */ /* 0x000fc600000006ff */
[----:B------:R-:W-:-:S09]  /*22e0*/  ULEA UR5, UR6, UR4, 0x3 ;  /* 0x0000000406057291 */ /* 0x000fd2000f8e18ff */
[----:B------:R-:W1:Y:S02]  /*22f0*/  SYNCS.PHASECHK.TRANS64.TRYWAIT P0, [UR5], R2 ;  /* 0x00000002ff0075a7 */ /* 0x000e640008001105 */
[----:B-1----:R-:W-:Y:S05]  /*2300*/  @!P0 BRA `(.L_x_36) ;  /* 0x00000078008c8947 */ /* 0x002fea0003800000 */
.L_x_218:
[----:B------:R-:W-:-:S04]  /*2310*/  UIADD3 UR6, UPT, UPT, UR6, 0x1, URZ ;  /* 0x0000000106067890 */ /* 0x000fc8000fffe0ff */
[----:B------:R-:W-:-:S04]  /*2320*/  UISETP.NE.AND UP0, UPT, UR6, 0x6, UPT ;  /* 0x000000060600788c */ /* 0x000fc8000bf05270 */
[----:B------:R-:W-:Y:S02]  /*2330*/  USEL UR7, URZ, 0x1, UP0 ;  /* 0x00000001ff077887 */ /* 0x000fe40008000000 */
[----:B------:R-:W-:-:S04]  /*2340*/  USEL UR6, UR6, URZ, UP0 ;  /* 0x000000ff06067287 */ /* 0x000fc80008000000 */
[----:B------:R-:W-:Y:S01]  /*2350*/  ULEA UR5, UR6, UR4, 0x3 ;  /* 0x0000000406057291 */ /* 0x000fe2000f8e18ff */
[----:B-1----:R-:W-:-:S04]  /*2360*/  LOP3.LUT R2, R15, UR7, RZ, 0x3c, !PT ;  /* 0x000000070f027c12 */ /* 0x002fc8000f8e3cff */
[----:B------:R-:W-:-:S04]  /*2370*/  SHF.L.U32 R3, R2, 0x1f, RZ ;  /* 0x0000001f02037819 */ /* 0x000fc800000006ff */
[----:B------:R-:W1:Y:S02]  /*2380*/  SYNCS.PHASECHK.TRANS64.TRYWAIT P0, [UR5], R3 ;  /* 0x00000003ff0075a7 */ /* 0x000e640008001105 */
[----:B-1----:R-:W-:Y:S05]  /*2390*/  @!P0 BRA `(.L_x_37) ;  /* 0x0000007800808947 */ /* 0x002fea0003800000 */
.L_x_220:
[----:B------:R-:W-:-:S04]  /*23a0*/  UIADD3 UR6, UPT, UPT, UR6, 0x1, URZ ;  /* 0x0000000106067890 */ /* 0x000fc8000fffe0ff */
[----:B------:R-:W-:-:S04]  /*23b0*/  UISETP.NE.AND UP0, UPT, UR6, 0x6, UPT ;  /* 0x000000060600788c */ /* 0x000fc8000bf05270 */
[----:B------:R-:W-:Y:S02]  /*23c0*/  USEL UR7, URZ, 0x1, UP0 ;  /* 0x00000001ff077887 */ /* 0x000fe40008000000 */
[----:B------:R-:W-:-:S04]  /*23d0*/  USEL UR6, UR6, URZ, UP0 ;  /* 0x000000ff06067287 */ /* 0x000fc80008000000 */
[----:B------:R-:W-:Y:S01]  /*23e0*/  ULEA UR5, UR6, UR4, 0x3 ;  /* 0x0000000406057291 */ /* 0x000fe2000f8e18ff */
[----:B------:R-:W-:-:S04]  /*23f0*/  LOP3.LUT R2, R2, UR7, RZ, 0x3c, !PT ;  /* 0x0000000702027c12 */ /* 0x000fc8000f8e3cff */
[----:B-1----:R-:W-:-:S04]  /*2400*/  SHF.L.U32 R3, R2, 0x1f, RZ ;  /* 0x0000001f02037819 */ /* 0x002fc800000006ff */
[----:B------:R-:W1:Y:S02]  /*2410*/  SYNCS.PHASECHK.TRANS64.TRYWAIT P0, [UR5], R3 ;  /* 0x00000003ff0075a7 */ /* 0x000e640008001105 */
[----:B-1----:R-:W-:Y:S05]  /*2420*/  @!P0 BRA `(.L_x_38) ;  /* 0x0000007800748947 */ /* 0x002fea0003800000 */
.L_x_222:
        /* <DEDUP_REMOVED lines=9> */
.L_x_224:
        /* <DEDUP_REMOVED lines=9> */
.L_x_226:
[----:B------:R-:W-:-:S04]  /*2550*/  UIADD3 UR6, UPT, UPT, UR6, 0x1, URZ ;  /* 0x0000000106067890 */ /* 0x000fc8000fffe0ff */
[----:B------:R-:W-:-:S04]  /*2560*/  UISETP.NE.AND UP0, UPT, UR6, 0x6, UPT ;  /* 0x000000060600788c */ /* 0x000fc8000bf05270 */
[----:B------:R-:W-:Y:S02]  /*2570*/  USEL UR5, URZ, 0x1, UP0 ;  /* 0x00000001ff057887 */ /* 0x000fe40008000000 */
[----:B------:R-:W-:-:S04]  /*2580*/  USEL UR6, UR6, URZ, UP0 ;  /* 0x000000ff06067287 */ /* 0x000fc80008000000 */
[----:B------:R-:W-:Y:S01]  /*2590*/  ULEA UR6, UR6, UR4, 0x3 ;  /* 0x0000000406067291 */ /* 0x000fe2000f8e18ff */
[----:B------:R-:W-:-:S04]  /*25a0*/  LOP3.LUT R2, R2, UR5, RZ, 0x3c, !PT ;  /* 0x0000000502027c12 */ /* 0x000fc8000f8e3cff */
[----:B------:R-:W-:Y:S01]  /*25b0*/  SHF.L.U32 R2, R2, 0x1f, RZ ;  /* 0x0000001f02027819 */ /* 0x000fe200000006ff */
[----:B-12---:R-:W-:-:S07]  /*25c0*/  IMAD.U32 R0, RZ, RZ, UR6 ;  /* 0x00000006ff007e24 */ /* 0x006fce000f8e00ff */
.L_x_41:
[----:B-1----:R1:W2:Y:S02]  /*25d0*/  SYNCS.PHASECHK.TRANS64.TRYWAIT P0, [R0+URZ], R2 ;  /* 0x00000002000075a7 */ /* 0x0022a400080011ff */
[----:B--2---:R-:W-:Y:S05]  /*25e0*/  @!P0 NANOSLEEP.SYNCS 0x989680 ;  /* 0x009896800000895d */ /* 0x004fea0003900000 */
[----:B------:R-:W2:Y:S02]  /*25f0*/  @!P0 SYNCS.PHASECHK.TRANS64 P0, [R0+URZ], R2 ;  /* 0x00000002000085a7 */ /* 0x000ea400080010ff */
[----:B--2---:R-:W-:Y:S05]  /*2600*/  @P0 EXIT ;  /* 0x000000000000094d */ /* 0x004fea0003800000 */
[----:B------:R-:W-:Y:S05]  /*2610*/  BRA `(.L_x_41) ;  /* 0xfffffffc00ec7947 */ /* 0x000fea000383ffff */
.L_x_17:
[----:B------:R-:W-:-:S04]  /*2620*/  UISETP.NE.AND UP0, UPT, UR37, URZ, UPT ;  /* 0x000000ff2500728c */ /* 0x000fc8000bf05270 */
[----:B------:R-:W-:-:S09]  /*2630*/  UISETP.NE.OR UP0, UPT, UR8, 0x1, UP0 ;  /* 0x000000010800788c */ /* 0x000fd20008705670 */
[----:B------:R-:W-:Y:S05]  /*2640*/  BRA.U UP0, `(.L_x_42) ;  /* 0x0000000500487547 */ /* 0x000fea000b800000 */
[----:B------:R-:W-:Y:S01]  /*2650*/  ISETP.NE.AND P2, PT, R2, RZ, PT ;  /* 0x000000ff0200720c */ /* 0x000fe20003f45270 */
[----:B------:R-:W-:Y:S01]  /*2660*/  IMAD.MOV.U32 R12, RZ, RZ, 0x1 ;  /* 0x00000001ff0c7424 */ /* 0x000fe200078e00ff */
[----:B------:R-:W-:Y:S02]  /*2670*/  CS2R R10, SRZ ;  /* 0x00000000000a7805 */ /* 0x000fe4000001ff00 */
[----:B------:R-:W-:Y:S01]  /*2680*/  CS2R R8, SRZ ;  /* 0x0000000000087805 */ /* 0x000fe2000001ff00 */
[----:B------:R-:W-:Y:S01]  /*2690*/  UMOV UR4, 0x400 ;  /* 0x0000040000047882 */ /* 0x000fe20000000000 */
[----:B------:R-:W-:Y:S01]  /*26a0*/  UMOV UR6, URZ ;  /* 0x000000ff00067c82 */ /* 0x000fe20008000000 */
[----:B------:R-:W-:-:S12]  /*26b0*/  ULEA UR37, UR37, UR4, 0x18 ;  /* 0x0000000425257291 */ /* 0x000fd8000f8ec0ff */
.L_x_46:
[----:B------:R-:W-:Y:S02]  /*26c0*/  LEA R0, R8, UR37, 0x3 ;  /* 0x0000002508007c11 */ /* 0x000fe4000f8e18ff */
[----:B------:R-:W-:-:S03]  /*26d0*/  SHF.L.U32 R4, R9, 0x1f, RZ ;  /* 0x0000001f09047819 */ /* 0x000fc600000006ff */
[----:B------:R-:W-:Y:S01]  /*26e0*/  VIADD R5, R0, 0x120 ;  /* 0x0000012000057836 */ /* 0x000fe20000000000 */
[----:B------:R-:W1:Y:S02]  /*26f0*/  SYNCS.PHASECHK.TRANS64.TRYWAIT P0, [R0+URZ+0x110], R4 ;  /* 0x00011004000075a7 */ /* 0x000e6400080011ff */
[----:B-1----:R-:W-:Y:S05]  /*2700*/  @!P0 BRA `(.L_x_43) ;  /* 0x0000007800048947 */ /* 0x002fea0003800000 */
.L_x_227:
[----:B------:R-:W-:Y:S01]  /*2710*/  ULEA UR5, UR6, UR37, 0x3 ;  /* 0x0000002506057291 */ /* 0x000fe2000f8e18ff */
[----:B-1----:R-:W-:Y:S01]  /*2720*/  PRMT R0, RZ, 0x654, R5 ;  /* 0x00000654ff007816 */ /* 0x002fe20000000005 */
[----:B------:R-:W-:Y:S01]  /*2730*/  @!P2 IMAD.MOV.U32 R4, RZ, RZ, 0x10 ;  /* 0x00000010ff04a424 */ /* 0x000fe200078e00ff */
[----:B------:R-:W-:Y:S01]  /*2740*/  SHF.L.U32 R5, R12, 0x1f, RZ ;  /* 0x0000001f0c057819 */ /* 0x000fe200000006ff */
[----:B------:R-:W-:Y:S01]  /*2750*/  UIADD3 UR4, UPT, UPT, UR5, 0xb0, URZ ;  /* 0x000000b005047890 */ /* 0x000fe2000fffe0ff */
[----:B------:R1:W-:Y:S05]  /*2760*/  SYNCS.ARRIVE.TRANS64.RED.A1T0 RZ, [R0+URZ], RZ ;  /* 0x000000ff00ff79a7 */ /* 0x0003ea00081004ff */
[----:B------:R-:W-:Y:S01]  /*2770*/  IMAD.U32 R6, RZ, RZ, UR4 ;  /* 0x00000004ff067e24 */ /* 0x000fe2000f8e00ff */
[----:B------:R-:W2:Y:S04]  /*2780*/  SYNCS.PHASECHK.TRANS64.TRYWAIT P0, [UR5+0xc0], R5 ;  /* 0x0000c005ff0075a7 */ /* 0x000ea80008001105 */
[----:B------:R-:W-:Y:S01]  /*2790*/  PRMT R6, R2, 0x654, R6 ;  /* 0x0000065402067816 */ /* 0x000fe20000000006 */
[----:B-12---:R-:W-:Y:S06]  /*27a0*/  @!P0 BRA `(.L_x_44) ;  /* 0x0000007400f08947 */ /* 0x006fec0003800000 */
.L_x_229:
[----:B------:R-:W-:Y:S01]  /*27b0*/  ULEA UR4, UR6, UR37, 0x4 ;  /* 0x0000002506047291 */ /* 0x000fe2000f8e20ff */
[----:B------:R-:W-:Y:S01]  /*27c0*/  SEL R3, R6, R3, !P2 ;  /* 0x0000000306037207 */ /* 0x000fe20005000000 */
[----:B------:R-:W-:Y:S01]  /*27d0*/  UIADD3 UR5, UPT, UPT, UR5, 0xb0, URZ ;  /* 0x000000b005057890 */ /* 0x000fe2000fffe0ff */
[----:B-1----:R-:W-:Y:S01]  /*27e0*/  LEA R0, R11, UR37, 0x3 ;  /* 0x000000250b007c11 */ /* 0x002fe2000f8e18ff */
[----:B------:R-:W-:Y:S01]  /*27f0*/  UIADD3 UR4, UPT, UPT, UR4, 0x140, URZ ;  /* 0x0000014004047890 */ /* 0x000fe2000fffe0ff */
[----:B------:R1:W-:Y:S01]  /*2800*/  @!P2 SYNCS.ARRIVE.TRANS64.RED RZ, [R3+URZ], R4 ;  /* 0x0000000403ffa9a7 */ /* 0x0003e200080004ff */
[----:B------:R-:W-:Y:S01]  /*2810*/  UIADD3 UR6, UPT, UPT, UR6, 0x1, URZ ;  /* 0x0000000106067890 */ /* 0x000fe2000fffe0ff */
[----:B------:R-:W-:-:S03]  /*2820*/  VIADD R8, R8, 0x1 ;  /* 0x0000000108087836 */ /* 0x000fc60000000000 */
[----:B------:R-:W-:Y:S02]  /*2830*/  UISETP.NE.AND UP0, UPT, UR6, 0x2, UPT ;  /* 0x000000020600788c */ /* 0x000fe4000bf05270 */
[----:B------:R-:W-:Y:S01]  /*2840*/  ISETP.NE.AND P0, PT, R8, 0x2, PT ;  /* 0x000000020800780c */ /* 0x000fe20003f05270 */
[----:B------:R-:W-:Y:S06]  /*2850*/  UGETNEXTWORKID.BROADCAST [UR4], [UR5] ;  /* 0x00000000040073ca */ /* 0x000fec0008000100 */
[----:B------:R-:W-:Y:S02]  /*2860*/  USEL UR4, URZ, 0x1, UP0 ;  /* 0x00000001ff047887 */ /* 0x000fe40008000000 */
[----:B------:R-:W-:-:S04]  /*2870*/  USEL UR6, UR6, URZ, UP0 ;  /* 0x000000ff06067287 */ /* 0x000fc80008000000 */
[----:B------:R-:W-:Y:S02]  /*2880*/  LOP3.LUT R12, R12, UR4, RZ, 0x3c, !PT ;  /* 0x000000040c0c7c12 */ /* 0x000fe4000f8e3cff */
[----:B-1----:R-:W-:-:S04]  /*2890*/  SHF.L.U32 R4, R10, 0x1f, RZ ;  /* 0x0000001f0a047819 */ /* 0x002fc800000006ff */
[----:B------:R-:W1:Y:S02]  /*28a0*/  SYNCS.PHASECHK.TRANS64.TRYWAIT P1, [R0+URZ+0xb0], R4 ;  /* 0x0000b004000075a7 */ /* 0x000e6400080211ff */
[----:B-1----:R-:W-:Y:S05]  /*28b0*/  @!P1 BRA `(.L_x_45) ;  /* 0x0000007400c49947 */ /* 0x002fea0003800000 */
.L_x_230:
[C---:B-1----:R-:W-:Y:S01]  /*28c0*/  LEA R4, R11.reuse, UR37, 0x4 ;  /* 0x000000250b047c11 */ /* 0x042fe2000f8e20ff */
[----:B------:R-:W-:Y:S01]  /*28d0*/  VIADD R0, R0, 0xc0 ;  /* 0x000000c000007836 */ /* 0x000fe20000000000 */
[----:B------:R-:W-:Y:S01]  /*28e0*/  SEL R8, R8, RZ, P0 ;  /* 0x000000ff08087207 */ /* 0x000fe20000000000 */
[----:B------:R-:W-:-:S03]  /*28f0*/  VIADD R11, R11, 0x1 ;  /* 0x000000010b0b7836 */ /* 0x000fc60000000000 */
[----:B------:R-:W1:Y:S01]  /*2900*/  LDS.128 R4, [R4+0x140] ;  /* 0x0001400004047984 */ /* 0x000e620000000c00 */
[----:B------:R-:W-:Y:S02]  /*2910*/  PRMT R0, RZ, 0x654, R0 ;  /* 0x00000654ff007816 */ /* 0x000fe40000000000 */
[C---:B------:R-:W-:Y:S01]  /*2920*/  ISETP.NE.AND P1, PT, R11.reuse, 0x2, PT ;  /* 0x000000020b00780c */ /* 0x040fe20003f25270 */
[----:B------:R-:W-:Y:S01]  /*2930*/  @!PT LDS RZ, [RZ] ;  /* 0x00000000fffff984 */ /* 0x000fe20000000800 */
[----:B------:R-:W-:Y:S01]  /*2940*/  @!PT LDS RZ, [RZ] ;  /* 0x00000000fffff984 */ /* 0x000fe20000000800 */
[----:B------:R-:W-:Y:S01]  /*2950*/  @!PT LDS RZ, [RZ] ;  /* 0x00000000fffff984 */ /* 0x000fe20000000800 */
[----:B------:R-:W-:Y:S01]  /*2960*/  @!PT LDS RZ, [RZ] ;  /* 0x00000000fffff984 */ /* 0x000fe20000000800 */
[----:B------:R2:W-:Y:S06]  /*2970*/  MEMBAR.ALL.CTA ;  /* 0x0000000000007992 */ /* 0x0005ec0000008000 */
[----:B--2---:R-:W2:Y:S01]  /*2980*/  FENCE.VIEW.ASYNC.S ;  /* 0x00000000000073c6 */ /* 0x004ea20000000000 */
[----:B------:R-:W-:Y:S01]  /*2990*/  SEL R11, R11, RZ, P1 ;  /* 0x000000ff0b0b7207 */ /* 0x000fe20000800000 */
[----:B--2---:R2:W-:Y:S01]  /*29a0*/  SYNCS.ARRIVE.TRANS64.RED.A1T0 RZ, [R0+URZ], RZ ;  /* 0x000000ff00ff79a7 */ /* 0x0045e200081004ff */
[----:B-1----:R-:W-:-:S02]  /*29b0*/  LOP3.LUT P3, RZ, R6, 0x1, RZ, 0xc0, !PT ;  /* 0x0000000106ff7812 */ /* 0x002fc4000786c0ff */
[----:B------:R-:W-:-:S04]  /*29c0*/  SEL R4, RZ, 0x1, P1 ;  /* 0x00000001ff047807 */ /* 0x000fc80000800000 */
[----:B------:R-:W-:Y:S02]  /*29d0*/  LOP3.LUT R10, R10, R4, RZ, 0x3c, !PT ;  /* 0x000000040a0a7212 */ /* 0x000fe400078e3cff */
[----:B--2---:R-:W-:-:S04]  /*29e0*/  SEL R0, RZ, 0x1, P0 ;  /* 0x00000001ff007807 */ /* 0x004fc80000000000 */
[----:B------:R-:W-:Y:S01]  /*29f0*/  LOP3.LUT R9, R9, R0, RZ, 0x3c, !PT ;  /* 0x0000000009097212 */ /* 0x000fe200078e3cff */
[----:B------:R-:W-:Y:S06]  /*2a00*/  @P3 BRA `(.L_x_46) ;  /* 0xfffffffc002c3947 */ /* 0x000fec000383ffff */
[----:B------:R-:W-:Y:S01]  /*2a10*/  ULEA UR5, UR6, UR37, 0x3 ;  /* 0x0000002506057291 */ /* 0x000fe2000f8e18ff */
[----:B------:R-:W-:-:S08]  /*2a20*/  SHF.L.U32 R2, R12, 0x1f, RZ ;  /* 0x0000001f0c027819 */ /* 0x000fd000000006ff */
[----:B------:R-:W1:Y:S02]  /*2a30*/  SYNCS.PHASECHK.TRANS64 P0, [UR5+0xc0], R2 ;  /* 0x0000c002ff0075a7 */ /* 0x000e640008001005 */
[----:B-1----:R-:W-:Y:S05]  /*2a40*/  @P0 BRA `(.L_x_47) ;  /* 0x0000000000080947 */ /* 0x002fea0003800000 */
[----:B------:R-:W1:Y:S02]  /*2a50*/  SYNCS.PHASECHK.TRANS64.TRYWAIT P0, [UR5+0xc0], R2 ;  /* 0x0000c002ff0075a7 */ /* 0x000e640008001105 */
[----:B-1----:R-:W-:Y:S05]  /*2a60*/  @!P0 BRA `(.L_x_48) ;  /* 0x00000074006c8947 */ /* 0x002fea0003800000 */
.L_x_47:
[----:B------:R-:W-:-:S04]  /*2a70*/  UIADD3 UR4, UPT, UPT, UR6, 0x1, URZ ;  /* 0x0000000106047890 */ /* 0x000fc8000fffe0ff */
[----:B------:R-:W-:-:S04]  /*2a80*/  UISETP.NE.AND UP0, UPT, UR4, 0x2, UPT ;  /* 0x000000020400788c */ /* 0x000fc8000bf05270 */
[----:B------:R-:W-:Y:S02]  /*2a90*/  USEL UR7, URZ, 0x1, UP0 ;  /* 0x00000001ff077887 */ /* 0x000fe40008000000 */
[----:B------:R-:W-:-:S04]  /*2aa0*/  USEL UR4, UR4, URZ, UP0 ;  /* 0x000000ff04047287 */ /* 0x000fc80008000000 */
[----:B------:R-:W-:Y:S01]  /*2ab0*/  ULEA UR4, UR4, UR37, 0x3 ;  /* 0x0000002504047291 */ /* 0x000fe2000f8e18ff */
[----:B-1----:R-:W-:-:S04]  /*2ac0*/  LOP3.LUT R2, R12, UR7, RZ, 0x3c, !PT ;  /* 0x000000070c027c12 */ /* 0x002fc8000f8e3cff */
[----:B------:R-:W-:-:S04]  /*2ad0*/  SHF.L.U32 R0, R2, 0x1f, RZ ;  /* 0x0000001f02007819 */ /* 0x000fc800000006ff */
[----:B------:R-:W1:Y:S02]  /*2ae0*/  SYNCS.PHASECHK.TRANS64 P0, [UR4+0xc0], R0 ;  /* 0x0000c000ff0075a7 */ /* 0x000e640008001004 */
[----:B-1----:R-:W-:Y:S05]  /*2af0*/  @P0 EXIT ;  /* 0x000000000000094d */ /* 0x002fea0003800000 */
[----:B------:R-:W-:Y:S02]  /*2b00*/  SHF.L.U32 R2, R2, 0x1f, RZ ;  /* 0x0000001f02027819 */ /* 0x000fe400000006ff */
[----:B------:R-:W-:-:S07]  /*2b10*/  MOV R0, UR4 ;  /* 0x0000000400007c02 */ /* 0x000fce0008000f00 */
.L_x_49:
[----:B-1----:R1:W2:Y:S02]  /*2b20*/  SYNCS.PHASECHK.TRANS64.TRYWAIT P0, [R0+URZ+0xc0], R2 ;  /* 0x0000c002000075a7 */ /* 0x0022a400080011ff */
[----:B--2---:R-:W-:Y:S05]  /*2b30*/  @!P0 NANOSLEEP.SYNCS 0x989680 ;  /* 0x009896800000895d */ /* 0x004fea0003900000 */
[----:B------:R-:W2:Y:S02]  /*2b40*/  @!P0 SYNCS.PHASECHK.TRANS64 P0, [R0+URZ+0xc0], R2 ;  /* 0x0000c002000085a7 */ /* 0x000ea400080010ff */
[----:B--2---:R-:W-:Y:S05]  /*2b50*/  @P0 EXIT ;  /* 0x000000000000094d */ /* 0x004fea0003800000 */
[----:B------:R-:W-:Y:S05]  /*2b60*/  BRA `(.L_x_49) ;  /* 0xfffffffc00ec7947 */ /* 0x000fea000383ffff */
.L_x_42:
[----:B------:R-:W-:-:S09]  /*2b70*/  UISETP.NE.AND UP0, UPT, UR8, URZ, UPT ;  /* 0x000000ff0800728c */ /* 0x000fd2000bf05270 */
[----:B------:R-:W-:Y:S05]  /*2b80*/  BRA.U UP0, `(.L_x_50) ;  /* 0x0000000d00b47547 */ /* 0x000fea000b800000 */
[----:B------:R-:W-:Y:S01]  /*2b90*/  UMOV UR4, 0x40 ;  /* 0x0000004000047882 */ /* 0x000fe20000000000 */
[----:B------:R-:W-:Y:S01]  /*2ba0*/  NOP ;  /* 0x0000000000007918 */ /* 0x000fe20000000000 */
[----:B------:R-:W-:Y:S01]  /*2bb0*/  ULEA UR4, UR37, UR4, 0x18 ;  /* 0x0000000425047291 */ /* 0x000fe2000f8ec0ff */
[----:B------:R-:W-:Y:S02]  /*2bc0*/  UMOV UR5, 0x400 ;  /* 0x0000040000057882 */ /* 0x000fe40000000000 */
[----:B------:R-:W-:-:S06]  /*2bd0*/  ULEA UR37, UR37, UR5, 0x18 ;  /* 0x0000000525257291 */ /* 0x000fcc000f8ec0ff */
[----:B------:R-:W1:Y:S02]  /*2be0*/  LDS.U8 R0, [UR4+0x1c] ;  /* 0x00001c04ff007984 */ /* 0x000e640008000000 */
[----:B-1----:R-:W-:-:S13]  /*2bf0*/  ISETP.NE.AND P0, PT, R0, RZ, PT ;  /* 0x000000ff0000720c */ /* 0x002fda0003f05270 */
[----:B------:R-:W-:Y:S05]  /*2c00*/  @P0 BRA `(.L_x_51) ;  /* 0x0000000000580947 */ /* 0x000fea0003800000 */
[----:B------:R-:W-:-:S13]  /*2c10*/  ELECT P0, URZ, PT ;  /* 0x0000000000ff782f */ /* 0x000fda0003800000 */
[----:B------:R-:W-:Y:S05]  /*2c20*/  @!P0 BRA `(.L_x_52) ;  /* 0x0000000000608947 */ /* 0x000fea0003800000 */
[----:B------:R-:W-:Y:S01]  /*2c30*/  UMOV UR5, 0x10 ;  /* 0x0000001000057882 */ /* 0x000fe20000000000 */
[----:B------:R-:W-:Y:S01]  /*2c40*/  HFMA2 R0, -RZ, RZ, 0, 5.9604644775390625e-08 ;  /* 0x00000001ff007431 */ /* 0x000fe200000001ff */
[----:B------:R-:W-:-:S03]  /*2c50*/  MOV R2, 0xffff ;  /* 0x0000ffff00027802 */ /* 0x000fc60000000f00 */
[----:B------:R-:W-:Y:S04]  /*2c60*/  DEPBAR.LE SB1, 0x36 ;  /* 0x00009d800000791a */ /* 0x000fe80000000000 */
[----:B------:R-:W1:Y:S02]  /*2c70*/  UTCATOMSWS.FIND_AND_SET.ALIGN UP0, UR5, UR5 ;  /* 0x00000005000575e3 */ /* 0x000e640008000800 */
[----:B-1----:R-:W-:Y:S01]  /*2c80*/  MOV R3, UR5 ;  /* 0x0000000500037c02 */ /* 0x002fe20008000f00 */
[----:B------:R-:W-:Y:S06]  /*2c90*/  BRA.U UP0, `(.L_x_53) ;  /* 0x0000000100187547 */ /* 0x000fec000b800000 */
.L_x_54:
[----:B------:R-:W-:Y:S05]  /*2ca0*/  NANOSLEEP 0x64 ;  /* 0x000000640000795d */ /* 0x000fea0003800000 */
[----:B------:R-:W-:-:S05]  /*2cb0*/  UMOV UR5, 0x10 ;  /* 0x0000001000057882 */ /* 0x000fca0000000000 */
[----:B------:R-:W-:Y:S04]  /*2cc0*/  DEPBAR.LE SB1, 0x36 ;  /* 0x00009d800000791a */ /* 0x000fe80000000000 */
[----:B------:R-:W1:Y:S02]  /*2cd0*/  UTCATOMSWS.FIND_AND_SET.ALIGN UP0, UR5, UR5 ;  /* 0x00000005000575e3 */ /* 0x000e640008000800 */
[----:B-1----:R-:W-:Y:S01]  /*2ce0*/  MOV R3, UR5 ;  /* 0x0000000500037c02 */ /* 0x002fe20008000f00 */
[----:B------:R-:W-:Y:S05]  /*2cf0*/  BRA.U !UP0, `(.L_x_54) ;  /* 0xfffffffd08e87547 */ /* 0x000fea000b83ffff */
.L_x_53:
[-C--:B------:R-:W-:Y:S02]  /*2d00*/  SHF.L.U32 R2, R2, R3.reuse, RZ ;  /* 0x0000000302027219 */ /* 0x080fe400000006ff */
[----:B------:R-:W-:Y:S01]  /*2d10*/  SHF.L.U32 R0, R0, R3, RZ ;  /* 0x0000000300007219 */ /* 0x000fe200000006ff */
[----:B------:R-:W-:Y:S02]  /*2d20*/  IMAD.SHL.U32 R3, R3, 0x20, RZ ;  /* 0x0000002003037824 */ /* 0x000fe400078e00ff */
[----:B------:R1:W-:Y:S04]  /*2d30*/  ATOMS.OR RZ, [UR4+0x14], R2 ;  /* 0x00001402ffff798c */ /* 0x0003e8000b000004 */
[----:B------:R1:W-:Y:S04]  /*2d40*/  ATOMS.OR RZ, [UR4+0x18], R0 ;  /* 0x00001800ffff798c */ /* 0x0003e8000b000004 */
[----:B------:R1:W-:Y:S01]  /*2d50*/  STS [UR37+0x160], R3 ;  /* 0x00016003ff007988 */ /* 0x0003e20008000825 */
[----:B------:R-:W-:Y:S05]  /*2d60*/  BRA `(.L_x_52) ;  /* 0x0000000000107947 */ /* 0x000fea0003800000 */
.L_x_51:
[----:B------:R-:W-:Y:S02]  /*2d70*/  MOV R0, 0xffffffff ;  /* 0xffffffff00007802 */ /* 0x000fe40000000f00 */
[----:B------:R-:W-:-:S03]  /*2d80*/  MOV R2, 0x2db0 ;  /* 0x00002db000027802 */ /* 0x000fc60000000f00 */
[----:B------:R1:W-:Y:S04]  /*2d90*/  STS [UR37+0x160], R0 ;  /* 0x00016000ff007988 */ /* 0x0003e80008000825 */
[----:B-1-3-5:R-:W-:Y:S05]  /*2da0*/  CALL.REL.NOINC `($__internal_1_$__cuda_sm10x_tcgen05_guardrail_trap_phase_invalid_during_alloc) ;  /* 0x0000007800747944 */ /* 0x02afea0003c00000 */
.L_x_52:
[----:B------:R-:W-:Y:S05]  /*2db0*/  WARPSYNC.ALL ;  /* 0x0000000000007948 */ /* 0x000fea0003800000 */
[----:B------:R-:W2:Y:S01]  /*2dc0*/  S2UR UR5, SR_CgaCtaId ;  /* 0x00000000000579c3 */ /* 0x000ea20000008800 */
[----:B------:R-:W-:Y:S01]  /*2dd0*/  UMOV UR4, 0x400 ;  /* 0x0000040000047882 */ /* 0x000fe20000000000 */
[----:B------:R-:W-:-:S06]  /*2de0*/  NOP ;  /* 0x0000000000007918 */ /* 0x000fcc0000000000 */
[----:B------:R-:W-:Y:S06]  /*2df0*/  BAR.ARV 0x6, 0xa0 ;  /* 0x0182800000007b1d */ /* 0x000fec0000002000 */
[----:B------:R-:W4:Y:S01]  /*2e00*/  LDCU UR7, c[0x0][0x38c] ;  /* 0x00007180ff0777ac */ /* 0x000f220008000800 */
[----:B------:R-:W-:Y:S01]  /*2e10*/  IMAD.MOV.U32 R11, RZ, RZ, 0x1 ;  /* 0x00000001ff0b7424 */ /* 0x000fe200078e00ff */
[----:B------:R-:W-:Y:S01]  /*2e20*/  CS2R R8, SRZ ;  /* 0x0000000000087805 */ /* 0x000fe2000001ff00 */
[----:B------:R-:W-:Y:S01]  /*2e30*/  IMAD.MOV.U32 R10, RZ, RZ, RZ ;  /* 0x000000ffff0a7224 */ /* 0x000fe200078e00ff */
[----:B------:R-:W3:Y:S01]  /*2e40*/  LDCU UR6, c[0x0][0x38c] ;  /* 0x00007180ff0677ac */ /* 0x000ee20008000800 */
[----:B------:R-:W-:Y:S01]  /*2e50*/  UMOV UR15, URZ ;  /* 0x000000ff000f7c82 */ /* 0x000fe20008000000 */
[----:B------:R-:W-:Y:S01]  /*2e60*/  UMOV UR14, URZ ;  /* 0x000000ff000e7c82 */ /* 0x000fe20008000000 */
[----:B--2---:R-:W-:Y:S01]  /*2e70*/  ULEA UR5, UR5, UR4, 0x18 ;  /* 0x0000000405057291 */ /* 0x004fe2000f8ec0ff */
[----:B------:R-:W-:Y:S01]  /*2e80*/  UMOV UR24, 0x0 ;  /* 0x0000000000187882 */ /* 0x000fe20000000000 */
[----:B------:R-:W-:-:S02]  /*2e90*/  UMOV UR25, 0x8200490 ;  /* 0x0820049000197882 */ /* 0x000fc40000000000 */
[----:B------:R-:W-:Y:S02]  /*2ea0*/  UIADD3 UR10, UPT, UPT, UR5, 0x8400, URZ ;  /* 0x00008400050a7890 */ /* 0x000fe4000fffe0ff */
[----:B------:R-:W-:Y:S02]  /*2eb0*/  UIADD3 UR11, UPT, UPT, UR5, 0x20400, URZ ;  /* 0x00020400050b7890 */ /* 0x000fe4000fffe0ff */
[----:B----4-:R-:W-:Y:S01]  /*2ec0*/  UIADD3 UR7, UPT, UPT, UR7, 0x3f, URZ ;  /* 0x0000003f07077890 */ /* 0x010fe2000fffe0ff */
[----:B-1----:R-:W1:Y:S01]  /*2ed0*/  LDS R0, [UR5+0x160] ;  /* 0x00016005ff007984 */ /* 0x002e620008000800 */
[----:B------:R-:W-:Y:S02]  /*2ee0*/  USHF.R.U32.HI UR10, URZ, 0x4, UR10 ;  /* 0x00000004ff0a7899 */ /* 0x000fe4000801160a */
[----:B------:R-:W-:Y:S02]  /*2ef0*/  USHF.R.S32.HI UR4, URZ, 0x1f, UR7 ;  /* 0x0000001fff047899 */ /* 0x000fe40008011407 */
[----:B------:R-:W-:-:S02]  /*2f00*/  USHF.R.U32.HI UR11, URZ, 0x4, UR11 ;  /* 0x00000004ff0b7899 */ /* 0x000fc4000801160b */
[----:B------:R-:W-:Y:S02]  /*2f10*/  ULEA.HI UR4, UR4, UR7, URZ, 0x6 ;  /* 0x0000000704047291 */ /* 0x000fe4000f8f30ff */
[----:B------:R-:W-:Y:S02]  /*2f20*/  ULOP3.LUT UR10, UR10, 0x3fff, URZ, 0xc0, !UPT ;  /* 0x00003fff0a0a7892 */ /* 0x000fe4000f8ec0ff */
[----:B------:R-:W-:Y:S02]  /*2f30*/  USHF.R.S32.HI UR4, URZ, 0x6, UR4 ;  /* 0x00000006ff047899 */ /* 0x000fe40008011404 */
[----:B------:R-:W-:Y:S02]  /*2f40*/  ULOP3.LUT UR11, UR11, 0x3fff, URZ, 0xc0, !UPT ;  /* 0x00003fff0b0b7892 */ /* 0x000fe4000f8ec0ff */
[----:B------:R-:W-:Y:S01]  /*2f50*/  UISETP.LT.AND UP0, UPT, UR4, 0x1, UPT ;  /* 0x000000010400788c */ /* 0x000fe2000bf01270 */
[----:B------:R-:W-:Y:S01]  /*2f60*/  UMOV UR22, 0x0 ;  /* 0x0000000000167882 */ /* 0x000fe20000000000 */
[----:B------:R-:W-:-:S02]  /*2f70*/  UMOV UR23, 0x8200490 ;  /* 0x0820049000177882 */ /* 0x000fc40000000000 */
[----:B------:R-:W-:Y:S02]  /*2f80*/  USEL UR9, UR4, 0x1, !UP0 ;  /* 0x0000000104097887 */ /* 0x000fe4000c000000 */
[----:B------:R-:W-:Y:S02]  /*2f90*/  ULOP3.LUT UR10, UR10, 0x10000, URZ, 0xfc, !UPT ;  /* 0x000100000a0a7892 */ /* 0x000fe4000f8efcff */
[----:B------:R-:W-:Y:S02]  /*2fa0*/  ULOP3.LUT UR11, UR11, 0x10000, URZ, 0xfc, !UPT ;  /* 0x000100000b0b7892 */ /* 0x000fe4000f8efcff */
[----:B------:R-:W-:Y:S02]  /*2fb0*/  UIADD3 UR9, UPT, UPT, -UR9, URZ, URZ ;  /* 0x000000ff09097290 */ /* 0x000fe4000fffe1ff */
[----:B---3--:R-:W-:Y:S01]  /*2fc0*/  UISETP.GE.AND UP3, UPT, UR6, 0x1, UPT ;  /* 0x000000010600788c */ /* 0x008fe2000bf66270 */
[----:B------:R-:W-:Y:S01]  /*2fd0*/  UMOV UR20, 0x0 ;  /* 0x0000000000147882 */ /* 0x000fe20000000000 */
[----:B------:R-:W-:Y:S01]  /*2fe0*/  UMOV UR21, 0x8200490 ;  /* 0x0820049000157882 */ /* 0x000fe20000000000 */
[----:B------:R-:W-:Y:S01]  /*2ff0*/  UMOV UR18, 0x0 ;  /* 0x0000000000127882 */ /* 0x000fe20000000000 */
[----:B------:R-:W-:Y:S01]  /*3000*/  UMOV UR19, 0x8200490 ;  /* 0x0820049000137882 */ /* 0x000fe20000000000 */
[----:B-1----:R-:W-:-:S15]  /*3010*/  R2UR UR16, R0 ;  /* 0x00000000001072ca */ /* 0x002fde00000e0000 */
.L_x_61:
[----:B------:R-:W-:Y:S02]  /*3020*/  LEA R0, R10, UR5, 0x3 ;  /* 0x000000050a007c11 */ /* 0x000fe4000f8e18ff */
[----:B------:R-:W-:Y:S02]  /*3030*/  SHF.L.U32 R2, R9, 0x1f, RZ ;  /* 0x0000001f09027819 */ /* 0x000fe400000006ff */
[----:B------:R-:W-:Y:S01]  /*3040*/  PLOP3.LUT P0, PT, PT, PT, UP3, 0x80, 0x8 ;  /* 0x000000000008781c */ /* 0x000fe20003f0f038 */
[----:B------:R-:W-:Y:S01]  /*3050*/  VIADD R3, R0, 0xc0 ;  /* 0x000000c000037836 */ /* 0x000fe20000000000 */
[----:B-1----:R-:W1:Y:S02]  /*3060*/  SYNCS.PHASECHK.TRANS64.TRYWAIT P1, [R0+URZ+0xb0], R2 ;  /* 0x0000b002000075a7 */ /* 0x002e6400080211ff */
[----:B-1-3--:R-:W-:Y:S09]  /*3070*/  @!P1 BRA `(.L_x_55) ;  /* 0x0000007000009947 */ /* 0x00aff20003800000 */
.L_x_232:
[----:B------:R-:W-:Y:S01]  /*3080*/  LEA R4, R10, UR5, 0x4 ;  /* 0x000000050a047c11 */ /* 0x000fe2000f8e20ff */
[----:B------:R-:W-:Y:S01]  /*3090*/  @UP3 ULEA UR6, UR14, UR5, 0x3 ;  /* 0x000000050e063291 */ /* 0x000fe2000f8e18ff */
[----:B------:R-:W-:Y:S01]  /*30a0*/  PLOP3.LUT P2, PT, PT, PT, PT, 0x80, 0x8 ;  /* 0x000000000008781c */ /* 0x000fe20003f4f070 */
[----:B------:R-:W-:Y:S01]  /*30b0*/  ULEA UR7, UR15, UR5, 0x3 ;  /* 0x000000050f077291 */ /* 0x000fe2000f8e18ff */
[----:B------:R-:W-:Y:S01]  /*30c0*/  PRMT R3, RZ, 0x654, R3 ;  /* 0x00000654ff037816 */ /* 0x000fe20000000003 */
[----:B------:R-:W-:Y:S01]  /*30d0*/  ULEA UR8, UR15, UR16, 0x7 ;  /* 0x000000100f087291 */ /* 0x000fe2000f8e38ff */
[----:B------:R-:W2:Y:S01]  /*30e0*/  LDS.128 R4, [R4+0x140] ;  /* 0x0001400004047984 */ /* 0x000ea20000000c00 */
[----:B-1----:R-:W-:Y:S02]  /*30f0*/  @P0 SHF.L.U32 R2, R8, 0x1f, RZ ;  /* 0x0000001f08020819 */ /* 0x002fe400000006ff */
[----:B------:R-:W-:Y:S01]  /*3100*/  SHF.L.U32 R0, R11, 0x1f, RZ ;  /* 0x0000001f0b007819 */ /* 0x000fe200000006ff */
[----:B------:R-:W-:Y:S01]  /*3110*/  @!PT LDS RZ, [RZ] ;  /* 0x00000000fffff984 */ /* 0x000fe20000000800 */
[----:B------:R-:W-:Y:S01]  /*3120*/  @!PT LDS RZ, [RZ] ;  /* 0x00000000fffff984 */ /* 0x000fe20000000800 */
[----:B------:R-:W-:Y:S01]  /*3130*/  @!PT LDS RZ, [RZ] ;  /* 0x00000000fffff984 */ /* 0x000fe20000000800 */
[----:B------:R-:W-:Y:S01]  /*3140*/  @!PT LDS RZ, [RZ] ;  /* 0x00000000fffff984 */ /* 0x000fe20000000800 */
[----:B------:R1:W-:Y:S06]  /*3150*/  MEMBAR.ALL.CTA ;  /* 0x0000000000007992 */ /* 0x0003ec0000008000 */
[----:B-1----:R-:W1:Y:S02]  /*3160*/  FENCE.VIEW.ASYNC.S ;  /* 0x00000000000073c6 */ /* 0x002e640000000000 */
[----:B-1----:R1:W-:Y:S01]  /*3170*/  SYNCS.ARRIVE.TRANS64.RED.A1T0 RZ, [R3+URZ], RZ ;  /* 0x000000ff03ff79a7 */ /* 0x0023e200081004ff */
[----:B------:R1:W3:Y:S01]  /*3180*/  @P0 SYNCS.PHASECHK.TRANS64.TRYWAIT P2, [UR6], R2 ;  /* 0x00000002ff0005a7 */ /* 0x0002e20008041106 */
[----:B--2---:R-:W-:Y:S01]  /*3190*/  LOP3.LUT P1, RZ, R6, 0x1, RZ, 0xc0, !PT ;  /* 0x0000000106ff7812 */ /* 0x004fe2000782c0ff */
[----:B------:R-:W2:Y:S02]  /*31a0*/  SYNCS.PHASECHK.TRANS64.TRYWAIT P0, [UR7+0xf0], R0 ;  /* 0x0000f000ff0075a7 */ /* 0x000ea40008001107 */
[----:B-123--:R-:W-:Y:S10]  /*31b0*/  @!P0 BRA `(.L_x_56) ;  /* 0x0000006c00c48947 */ /* 0x00eff40003800000 */
.L_x_234:
[----:B------:R-:W-:Y:S01]  /*31c0*/  IADD3 R10, PT, PT, R10, 0x1, RZ ;  /* 0x000000010a0a7810 */ /* 0x000fe20007ffe0ff */
[----:B------:R-:W-:Y:S06]  /*31d0*/  BRA.U !UP3, `(.L_x_57) ;  /* 0x000000010bc07547 */ /* 0x000fec000b800000 */
[----:B------:R-:W-:Y:S01]  /*31e0*/  UPLOP3.LUT UP4, UPT, UPT, UPT, UPT, 0x40, 0x4 ;  /* 0x000000000004789c */ /* 0x000fe20003f8e870 */
[----:B------:R-:W-:Y:S01]  /*31f0*/  UMOV UR13, UR9 ;  /* 0x00000009000d7c82 */ /* 0x000fe20008000000 */
[----:B------:R-:W-:Y:S01]  /*3200*/  UMOV UR12, UR4 ;  /* 0x00000004000c7c82 */ /* 0x000fe20008000000 */
[----:B------:R-:W-:-:S08]  /*3210*/  UMOV UR17, UR14 ;  /* 0x0000000e00117c82 */ /* 0x000fd00008000000 */
.L_x_60:
[----:B------:R-:W-:Y:S02]  /*3220*/  UIADD3 UR13, UPT, UPT, UR13, 0x1, URZ ;  /* 0x000000010d0d7890 */ /* 0x000fe4000fffe0ff */
[----:B--2---:R-:W-:Y:S02]  /*3230*/  ULEA UR6, UR17, UR5, 0x3 ;  /* 0x0000000511067291 */ /* 0x004fe4000f8e18ff */
[----:B------:R-:W-:Y:S01]  /*3240*/  UISETP.NE.AND UP0, UPT, UR13, URZ, UPT ;  /* 0x000000ff0d00728c */ /* 0x000fe2000bf05270 */
[----:B---3--:R-:W-:Y:S10]  /*3250*/  @P2 BRA `(.L_x_58) ;  /* 0x00000000000c2947 */ /* 0x008ff40003800000 */
[----:B-1----:R-:W-:Y:S04]  /*3260*/  SHF.L.U32 R2, R8, 0x1f, RZ ;  /* 0x0000001f08027819 */ /* 0x002fe800000006ff */
[----:B------:R-:W1:Y:S02]  /*3270*/  SYNCS.PHASECHK.TRANS64.TRYWAIT P0, [UR6], R2 ;  /* 0x00000002ff0075a7 */ /* 0x000e640008001106 */
[----:B-1----:R-:W-:Y:S05]  /*3280*/  @!P0 BRA `(.L_x_59) ;  /* 0x0000006c00a88947 */ /* 0x002fea0003800000 */
.L_x_58:
[----:B------:R-:W-:Y:S01]  /*3290*/  UISETP.NE.AND UP1, UPT, UR12, 0x1, UPT ;  /* 0x000000010c00788c */ /* 0x000fe2000bf25270 */
[----:B------:R-:W-:Y:S01]  /*32a0*/  PLOP3.LUT P2, PT, PT, PT, PT, 0x80, 0x8 ;  /* 0x000000000008781c */ /* 0x000fe20003f4f070 */
[----:B------:R-:W-:Y:S02]  /*32b0*/  UIADD3 UR14, UPT, UPT, UR17, 0x1, URZ ;  /* 0x00000001110e7890 */ /* 0x000fe4000fffe0ff */
[----:B------:R-:W-:Y:S02]  /*32c0*/  ULEA UR28, UR17, UR11, 0xa ;  /* 0x0000000b111c7291 */ /* 0x000fe4000f8e50ff */
[----:B------:R-:W-:Y:S01]  /*32d0*/  UISETP.NE.AND UP2, UPT, UR14, 0x6, UPT ;  /* 0x000000060e00788c */ /* 0x000fe2000bf45270 */
[----:B------:R-:W-:Y:S01]  /*32e0*/  PLOP3.LUT P0, PT, PT, PT, UP1, 0x80, 0x8 ;  /* 0x000000000008781c */ /* 0x000fe20003f0f018 */
[----:B------:R-:W-:Y:S02]  /*32f0*/  UIADD3 UR40, UPT, UPT, UR28, 0x2, URZ ;  /* 0x000000021c287890 */ /* 0x000fe4000fffe0ff */
[----:B------:R-:W-:Y:S02]  /*3300*/  USEL UR27, URZ, 0x1, UP2 ;  /* 0x00000001ff1b7887 */ /* 0x000fe40009000000 */
[----:B------:R-:W-:Y:S02]  /*3310*/  USEL UR14, UR14, URZ, UP2 ;  /* 0x000000ff0e0e7287 */ /* 0x000fe40009000000 */
[----:B------:R-:W-:Y:S02]  /*3320*/  UIADD3 UR36, UPT, UPT, UR28, 0x4, URZ ;  /* 0x000000041c247890 */ /* 0x000fe4000fffe0ff */
[----:B------:R-:W-:Y:S01]  /*3330*/  @UP1 ULEA UR26, UR14, UR5, 0x3 ;  /* 0x000000050e1a1291 */ /* 0x000fe2000f8e18ff */
[----:B------:R-:W-:Y:S01]  /*3340*/  LOP3.LUT R8, R8, UR27, RZ, 0x3c, !PT ;  /* 0x0000001b08087c12 */ /* 0x000fe2000f8e3cff */
[----:B------:R-:W-:Y:S02]  /*3350*/  UIADD3 UR32, UPT, UPT, UR28, 0x6, URZ ;  /* 0x000000061c207890 */ /* 0x000fe4000fffe0ff */
[----:B------:R-:W-:Y:S01]  /*3360*/  UIADD3 UR6, UPT, UPT, UR6, 0x30, URZ ;  /* 0x0000003006067890 */ /* 0x000fe2000fffe0ff */
[----:B-1----:R-:W-:Y:S01]  /*3370*/  @P0 SHF.L.U32 R0, R8, 0x1f, RZ ;  /* 0x0000001f08000819 */ /* 0x002fe200000006ff */
[----:B------:R-:W-:Y:S01]  /*3380*/  UIADD3 UR12, UPT, UPT, UR12, -0x1, URZ ;  /* 0xffffffff0c0c7890 */ /* 0x000fe2000fffe0ff */
[----:B------:R-:W-:Y:S02]  /*3390*/  UMOV UR29, 0x40004040 ;  /* 0x40004040001d7882 */ /* 0x000fe40000000000 */
[----:B------:R2:W3:Y:S01]  /*33a0*/  @P0 SYNCS.PHASECHK.TRANS64.TRYWAIT P2, [UR26], R0 ;  /* 0x00000000ff0005a7 */ /* 0x0004e2000804111a */
[----:B------:R-:W-:Y:S01]  /*33b0*/  ULEA UR26, UR17, UR10, 0xa ;  /* 0x0000000a111a7291 */ /* 0x000fe2000f8e50ff */
[----:B------:R-:W-:Y:S01]  /*33c0*/  UMOV UR27, 0x40004040 ;  /* 0x40004040001b7882 */ /* 0x000fe20000000000 */
[----:B------:R-:W-:Y:S02]  /*33d0*/  UMOV UR41, 0x40004040 ;  /* 0x4000404000297882 */ /* 0x000fe40000000000 */
[----:B------:R-:W-:Y:S02]  /*33e0*/  UIADD3 UR38, UPT, UPT, UR26, 0x2, URZ ;  /* 0x000000021a267890 */ /* 0x000fe4000fffe0ff */
[----:B------:R-:W-:Y:S02]  /*33f0*/  UIADD3 UR34, UPT, UPT, UR26, 0x4, URZ ;  /* 0x000000041a227890 */ /* 0x000fe4000fffe0ff */
[----:B------:R-:W-:Y:S01]  /*3400*/  UIADD3 UR30, UPT, UPT, UR26, 0x6, URZ ;  /* 0x000000061a1e7890 */ /* 0x000fe2000fffe0ff */
[----:B------:R2:W-:Y:S01]  /*3410*/  UTCHMMA gdesc[UR26], gdesc[UR28], tmem[UR8], tmem[UR24], idesc[UR25], UP4 ;  /* 0x00ff181c1a0075ea */ /* 0x0005e2000a000008 */
[----:B------:R-:W-:Y:S01]  /*3420*/  UPLOP3.LUT UP4, UPT, UPT, UPT, UPT, 0x80, 0x8 ;  /* 0x000000000008789c */ /* 0x000fe20003f8f070 */
[----:B------:R-:W-:Y:S01]  /*3430*/  UMOV UR39, 0x40004040 ;  /* 0x4000404000277882 */ /* 0x000fe20000000000 */
[----:B------:R-:W-:Y:S01]  /*3440*/  UMOV UR37, 0x40004040 ;  /* 0x4000404000257882 */ /* 0x000fe20000000000 */
[----:B------:R2:W-:Y:S01]  /*3450*/  UTCHMMA gdesc[UR38], gdesc[UR40], tmem[UR8], tmem[UR22], idesc[UR23], UPT ;  /* 0x00ff1628260075ea */ /* 0x0005e2000b800008 */
[----:B------:R-:W-:Y:S01]  /*3460*/  UMOV UR35, 0x40004040 ;  /* 0x4000404000237882 */ /* 0x000fe20000000000 */
[----:B------:R-:W-:Y:S01]  /*3470*/  UMOV UR33, 0x40004040 ;  /* 0x4000404000217882 */ /* 0x000fe20000000000 */
[----:B------:R-:W-:Y:S01]  /*3480*/  UMOV UR31, 0x40004040 ;  /* 0x40004040001f7882 */ /* 0x000fe20000000000 */
[----:B------:R2:W-:Y:S01]  /*3490*/  UTCHMMA gdesc[UR34], gdesc[UR36], tmem[UR8], tmem[UR20], idesc[UR21], UPT ;  /* 0x00ff1424220075ea */ /* 0x0005e2000b800008 */
[----:B------:R2:W-:Y:S01]  /*34a0*/  UTCHMMA gdesc[UR30], gdesc[UR32], tmem[UR8], tmem[UR18], idesc[UR19], UPT ;  /* 0x00ff12201e0075ea */ /* 0x0005e2000b800008 */
[----:B------:R2:W-:Y:S01]  /*34b0*/  UTCBAR [UR6], URZ ;  /* 0x000000ff060073e9 */ /* 0x0005e200080000ff */
[----:B------:R-:W-:Y:S01]  /*34c0*/  UMOV UR17, UR14 ;  /* 0x0000000e00117c82 */ /* 0x000fe20008000000 */
[----:B------:R-:W-:Y:S05]  /*34d0*/  BRA.U UP0, `(.L_x_60) ;  /* 0xfffffffd00507547 */ /* 0x000fea000b83ffff */
.L_x_57:
[----:B------:R-:W-:Y:S01]  /*34e0*/  UIADD3 UR15, UPT, UPT, UR15, 0x1, URZ ;  /* 0x000000010f0f7890 */ /* 0x000fe2000fffe0ff */
[C---:B------:R-:W-:Y:S01]  /*34f0*/  ISETP.NE.AND P0, PT, R10.reuse, 0x2, PT ;  /* 0x000000020a00780c */ /* 0x040fe20003f05270 */
[----:B------:R-:W-:Y:S02]  /*3500*/  UIADD3 UR7, UPT, UPT, UR7, 0xd0, URZ ;  /* 0x000000d007077890 */ /* 0x000fe4000fffe0ff */
[----:B------:R-:W-:Y:S01]  /*3510*/  UISETP.NE.AND UP0, UPT, UR15, 0x4, UPT ;  /* 0x000000040f00788c */ /* 0x000fe2000bf05270 */
[----:B-12---:R-:W-:Y:S02]  /*3520*/  SEL R0, RZ, 0x1, P0 ;  /* 0x00000001ff007807 */ /* 0x006fe40000000000 */
[----:B------:R-:W-:Y:S01]  /*3530*/  SEL R10, R10, RZ, P0 ;  /* 0x000000ff0a0a7207 */ /* 0x000fe20000000000 */
[----:B------:R-:W-:Y:S01]  /*3540*/  USEL UR6, URZ, 0x1, UP0 ;  /* 0x00000001ff067887 */ /* 0x000fe20008000000 */
[----:B------:R-:W-:Y:S01]  /*3550*/  LOP3.LUT R9, R9, R0, RZ, 0x3c, !PT ;  /* 0x0000000009097212 */ /* 0x000fe200078e3cff */
[----:B------:R-:W-:Y:S01]  /*3560*/  USEL UR15, UR15, URZ, UP0 ;  /* 0x000000ff0f0f7287 */ /* 0x000fe20008000000 */
[----:B------:R1:W-:Y:S03]  /*3570*/  UTCBAR [UR7], URZ ;  /* 0x000000ff070073e9 */ /* 0x0003e600080000ff */
[----:B------:R-:W-:Y:S01]  /*3580*/  LOP3.LUT R11, R11, UR6, RZ, 0x3c, !PT ;  /* 0x000000060b0b7c12 */ /* 0x000fe2000f8e3cff */
[----:B------:R-:W-:Y:S07]  /*3590*/  @P1 BRA `(.L_x_61) ;  /* 0xfffffff800a01947 */ /* 0x000fee000383ffff */
[----:B------:R-:W2:Y:S01]  /*35a0*/  S2UR UR4, SR_CgaCtaId ;  /* 0x00000000000479c3 */ /* 0x000ea20000008800 */
[----:B------:R-:W-:Y:S01]  /*35b0*/  ELECT P0, URZ, PT ;  /* 0x0000000000ff782f */ /* 0x000fe20003800000 */
[----:B------:R-:W-:Y:S01]  /*35c0*/  IMAD.MOV.U32 R0, RZ, RZ, 0x1 ;  /* 0x00000001ff007424 */ /* 0x000fe200078e00ff */
[----:B------:R-:W-:Y:S01]  /*35d0*/  UIADD3 UR5, UPT, UPT, UR5, 0xf0, URZ ;  /* 0x000000f005057890 */ /* 0x000fe2000fffe0ff */
[----:B------:R-:W-:Y:S01]  /*35e0*/  SHF.L.U32 R2, R11, 0x1f, RZ ;  /* 0x0000001f0b027819 */ /* 0x000fe200000006ff */
[----:B------:R-:W-:-:S03]  /*35f0*/  UMOV UR6, 0x40 ;  /* 0x0000004000067882 */ /* 0x000fc60000000000 */
[----:B------:R-:W-:Y:S01]  /*3600*/  UVIRTCOUNT.DEALLOC.SMPOOL 0x80 ;  /* 0x000000800000784c */ /* 0x000fe20000000000 */
[----:B--2---:R-:W-:Y:S02]  /*3610*/  ULEA UR4, UR4, UR6, 0x18 ;  /* 0x0000000604047291 */ /* 0x004fe4000f8ec0ff */
[----:B------:R-:W-:-:S07]  /*3620*/  ULEA UR6, UR15, UR5, 0x3 ;  /* 0x000000050f067291 */ /* 0x000fce000f8e18ff */
[----:B------:R2:W-:Y:S02]  /*3630*/  @P0 STS.U8 [UR4+0x1c], R0 ;  /* 0x00001c00ff000988 */ /* 0x0005e40008000004 */
[----:B------:R-:W4:Y:S02]  /*3640*/  SYNCS.PHASECHK.TRANS64.TRYWAIT P0, [UR6], R2 ;  /* 0x00000002ff0075a7 */ /* 0x000f240008001106 */
[----:B--2-4-:R-:W-:Y:S05]  /*3650*/  @!P0 BRA `(.L_x_62) ;  /* 0x0000006800cc8947 */ /* 0x014fea0003800000 */
.L_x_237:
[----:B-1----:R-:W-:-:S04]  /*3660*/  UIADD3 UR7, UPT, UPT, UR15, 0x1, URZ ;  /* 0x000000010f077890 */ /* 0x002fc8000fffe0ff */
[----:B------:R-:W-:-:S04]  /*3670*/  UISETP.NE.AND UP0, UPT, UR7, 0x4, UPT ;  /* 0x000000040700788c */ /* 0x000fc8000bf05270 */
[----:B------:R-:W-:Y:S02]  /*3680*/  USEL UR8, URZ, 0x1, UP0 ;  /* 0x00000001ff087887 */ /* 0x000fe40008000000 */
[----:B------:R-:W-:-:S04]  /*3690*/  USEL UR7, UR7, URZ, UP0 ;  /* 0x000000ff07077287 */ /* 0x000fc80008000000 */
[----:B------:R-:W-:Y:S01]  /*36a0*/  ULEA UR6, UR7, UR5, 0x3 ;  /* 0x0000000507067291 */ /* 0x000fe2000f8e18ff */
[----:B--2---:R-:W-:-:S04]  /*36b0*/  LOP3.LUT R2, R11, UR8, RZ, 0x3c, !PT ;  /* 0x000000080b027c12 */ /* 0x004fc8000f8e3cff */
[----:B------:R-:W-:-:S04]  /*36c0*/  SHF.L.U32 R3, R2, 0x1f, RZ ;  /* 0x0000001f02037819 */ /* 0x000fc800000006ff */
[----:B------:R-:W1:Y:S02]  /*36d0*/  SYNCS.PHASECHK.TRANS64.TRYWAIT P0, [UR6], R3 ;  /* 0x00000003ff0075a7 */ /* 0x000e640008001106 */
[----:B-1----:R-:W-:Y:S05]  /*36e0*/  @!P0 BRA `(.L_x_63) ;  /* 0x0000006800c08947 */ /* 0x002fea0003800000 */
.L_x_239:
        /* <DEDUP_REMOVED lines=9> */
.L_x_241:
[----:B------:R-:W-:-:S04]  /*3780*/  UIADD3 UR7, UPT, UPT, UR7, 0x1, URZ ;  /* 0x0000000107077890 */ /* 0x000fc8000fffe0ff */
[----:B------:R-:W-:-:S04]  /*3790*/  UISETP.NE.AND UP0, UPT, UR7, 0x4, UPT ;  /* 0x000000040700788c */ /* 0x000fc8000bf05270 */
[----:B------:R-:W-:Y:S02]  /*37a0*/  USEL UR6, URZ, 0x1, UP0 ;  /* 0x00000001ff067887 */ /* 0x000fe40008000000 */
[----:B------:R-:W-:-:S04]  /*37b0*/  USEL UR7, UR7, URZ, UP0 ;  /* 0x000000ff07077287 */ /* 0x000fc80008000000 */
[----:B------:R-:W-:Y:S01]  /*37c0*/  ULEA UR7, UR7, UR5, 0x3 ;  /* 0x0000000507077291 */ /* 0x000fe2000f8e18ff */
[----:B------:R-:W-:-:S04]  /*37d0*/  LOP3.LUT R2, R2, UR6, RZ, 0x3c, !PT ;  /* 0x0000000602027c12 */ /* 0x000fc8000f8e3cff */
[----:B------:R-:W-:-:S04]  /*37e0*/  SHF.L.U32 R2, R2, 0x1f, RZ ;  /* 0x0000001f02027819 */ /* 0x000fc800000006ff */
[----:B------:R-:W2:Y:S02]  /*37f0*/  SYNCS.PHASECHK.TRANS64.TRYWAIT P0, [UR7], R2 ;  /* 0x00000002ff0075a7 */ /* 0x000ea40008001107 */
[----:B--2---:R-:W-:Y:S05]  /*3800*/  @!P0 BRA `(.L_x_65) ;  /* 0x0000006800a88947 */ /* 0x004fea0003800000 */
.L_x_243:
[----:B------:R-:W-:Y:S01]  /*3810*/  NOP ;  /* 0x0000000000007918 */ /* 0x000fe20000000000 */
[----:B-1----:R-:W1:Y:S01]  /*3820*/  LDS R0, [UR4+0x14] ;  /* 0x00001404ff007984 */ /* 0x002e620008000800 */
[----:B------:R-:W-:Y:S01]  /*3830*/  ULOP3.LUT UR6, UR16, 0xffff, URZ, 0xc0, !UPT ;  /* 0x0000ffff10067892 */ /* 0x000fe2000f8ec0ff */
[----:B------:R-:W-:Y:S01]  /*3840*/  UMOV UR8, 0xffff ;  /* 0x0000ffff00087882 */ /* 0x000fe20000000000 */
[----:B------:R-:W-:Y:S02]  /*3850*/  UMOV UR5, 0x1 ;  /* 0x0000000100057882 */ /* 0x000fe40000000000 */
[----:B------:R-:W-:-:S04]  /*3860*/  USHF.R.U32.HI UR6, URZ, 0x5, UR6 ;  /* 0x00000005ff067899 */ /* 0x000fc80008011606 */
[----:B------:R-:W-:Y:S02]  /*3870*/  USHF.L.U32 UR8, UR8, UR6, URZ ;  /* 0x0000000608087299 */ /* 0x000fe400080006ff */
[----:B------:R-:W-:-:S04]  /*3880*/  USHF.L.U32 UR5, UR5, UR6, URZ ;  /* 0x0000000605057299 */ /* 0x000fc800080006ff */
[----:B-1----:R-:W-:-:S04]  /*3890*/  LOP3.LUT R0, R0, UR8, RZ, 0xc0, !PT ;  /* 0x0000000800007c12 */ /* 0x002fc8000f8ec0ff */
[----:B------:R-:W-:-:S13]  /*38a0*/  ISETP.NE.AND P0, PT, R0, UR8, PT ;  /* 0x0000000800007c0c */ /* 0x000fda000bf05270 */
[----:B------:R-:W-:Y:S05]  /*38b0*/  @P0 BRA `(.L_x_66) ;  /* 0x0000000000580947 */ /* 0x000fea0003800000 */
[----:B------:R-:W1:Y:S02]  /*38c0*/  LDS R0, [UR4+0x18] ;  /* 0x00001804ff007984 */ /* 0x000e640008000800 */
[----:B-1----:R-:W-:-:S04]  /*38d0*/  LOP3.LUT R0, R0, UR5, RZ, 0xc0, !PT ;  /* 0x0000000500007c12 */ /* 0x002fc8000f8ec0ff */
[----:B------:R-:W-:-:S13]  /*38e0*/  ISETP.NE.AND P0, PT, R0, UR5, PT ;  /* 0x0000000500007c0c */ /* 0x000fda000bf05270 */
[----:B------:R-:W-:Y:S05]  /*38f0*/  @P0 BRA `(.L_x_67) ;  /* 0x00000000003c0947 */ /* 0x000fea0003800000 */
[----:B------:R-:W1:Y:S01]  /*3900*/  S2R R2, SR_LANEID ;  /* 0x0000000000027919 */ /* 0x000e620000000000 */
[----:B------:R-:W-:Y:S01]  /*3910*/  ULOP3.LUT UR8, URZ, UR8, URZ, 0x33, !UPT ;  /* 0x00000008ff087292 */ /* 0x000fe2000f8e33ff */
[----:B------:R-:W-:Y:S02]  /*3920*/  VOTEU.ANY UR7, UPT, PT ;  /* 0x0000000000077886 */ /* 0x000fe400038e0100 */
[----:B------:R-:W-:-:S03]  /*3930*/  UFLO.U32 UR7, UR7 ;  /* 0x00000007000772bd */ /* 0x000fc600080e0000 */
[----:B------:R-:W-:-:S04]  /*3940*/  IMAD.U32 R0, RZ, RZ, UR8 ;  /* 0x00000008ff007e24 */ /* 0x000fc8000f8e00ff */
[----:B------:R2:W4:Y:S02]  /*3950*/  REDUX UR6, R0 ;  /* 0x00000000000673c4 */ /* 0x0005240000000000 */
[----:B------:R1:W-:Y:S02]  /*3960*/  UTCATOMSWS.AND URZ, UR8 ;  /* 0x0000000800ff79e3 */ /* 0x0003e40008000000 */
[----:B-1----:R-:W-:Y:S02]  /*3970*/  ISETP.EQ.U32.AND P0, PT, R2, UR7, PT ;  /* 0x0000000702007c0c */ /* 0x002fe4000bf02070 */
[----:B--2---:R-:W-:Y:S02]  /*3980*/  LOP3.LUT R0, RZ, UR5, RZ, 0x33, !PT ;  /* 0x00000005ff007c12 */ /* 0x004fe4000f8e33ff */
[----:B----4-:R-:W-:Y:S02]  /*3990*/  MOV R2, UR6 ;  /* 0x0000000600027c02 */ /* 0x010fe40008000f00 */
[----:B------:R-:W1:Y:S07]  /*39a0*/  REDUX UR5, R0 ;  /* 0x00000000000573c4 */ /* 0x000e6e0000000000 */
[----:B------:R2:W-:Y:S01]  /*39b0*/  @P0 ATOMS.AND RZ, [UR4+0x14], R2 ;  /* 0x00001402ffff098c */ /* 0x0005e2000a800004 */
[----:B-1----:R-:W-:-:S05]  /*39c0*/  IMAD.U32 R0, RZ, RZ, UR5 ;  /* 0x00000005ff007e24 */ /* 0x002fca000f8e00ff */
[----:B------:R2:W-:Y:S01]  /*39d0*/  @P0 ATOMS.AND RZ, [UR4+0x18], R0 ;  /* 0x00001800ffff098c */ /* 0x0005e2000a800004 */
[----:B------:R-:W-:Y:S05]  /*39e0*/  BRA `(.L_x_68) ;  /* 0x0000000000147947 */ /* 0x000fea0003800000 */
.L_x_67:
[----:B------:R-:W-:Y:S02]  /*39f0*/  MOV R2, 0x3a10 ;  /* 0x00003a1000027802 */ /* 0x000fe40000000f00 */
[----:B---3-5:R-:W-:Y:S05]  /*3a00*/  CALL.REL.NOINC `($__internal_0_$__cuda_sm10x_tcgen05_guardrail_trap_col_being_dealloced_not_returned_by_alloc) ;  /* 0x0000006c00507944 */ /* 0x028fea0003c00000 */
[----:B------:R-:W-:Y:S05]  /*3a10*/  BRA `(.L_x_68) ;  /* 0x0000000000087947 */ /* 0x000fea0003800000 */
.L_x_66:
[----:B------:R-:W-:Y:S02]  /*3a20*/  MOV R2, 0x3a40 ;  /* 0x00003a4000027802 */ /* 0x000fe40000000f00 */
[----:B---3-5:R-:W-:Y:S05]  /*3a30*/  CALL.REL.NOINC `($__internal_2_$__cuda_sm10x_tcgen05_guardrail_trap_unallocated_columns_being_dealloced) ;  /* 0x0000006c005c7944 */ /* 0x028fea0003c00000 */
.L_x_68:
[----:B------:R-:W-:Y:S01]  /*3a40*/  NOP ;  /* 0x0000000000007918 */ /* 0x000fe20000000000 */
[----:B------:R-:W-:Y:S05]  /*3a50*/  EXIT ;  /* 0x000000000000794d */ /* 0x000fea0003800000 */
.L_x_50:
[----:B------:R-:W-:-:S09]  /*3a60*/  UISETP.NE.OR UP3, UPT, UR8, 0x3, UP3 ;  /* 0x000000030800788c */ /* 0x000fd20009f65670 */
[----:B------:R-:W-:Y:S05]  /*3a70*/  BRA.U UP3, `(.L_x_69) ;  /* 0x0000001103087547 */ /* 0x000fea000b800000 */
[----:B------:R-:W1:Y:S01]  /*3a80*/  LDC R0, c[0x0][0xb30] ;  /* 0x0002cc00ff007b82 */ /* 0x000e620000000800 */
[----:B------:R-:W2:Y:S01]  /*3a90*/  LDCU.64 UR8, c[0x0][0x888] ;  /* 0x00011100ff0877ac */ /* 0x000ea20008000a00 */
[----:B------:R-:W-:Y:S02]  /*3aa0*/  HFMA2 R27, -RZ, RZ, 0, 0 ;  /* 0x00000000ff1b7431 */ /* 0x000fe400000001ff */
[----:B------:R-:W-:Y:S01]  /*3ab0*/  IMAD.MOV.U32 R29, RZ, RZ, 0x1 ;  /* 0x00000001ff1d7424 */ /* 0x000fe200078e00ff */
[----:B------:R-:W-:Y:S01]  /*3ac0*/  MOV R25, 0x2000 ;  /* 0x0000200000197802 */ /* 0x000fe20000000f00 */
[----:B------:R-:W4:Y:S01]  /*3ad0*/  LDCU.64 UR4, c[0x0][0x890] ;  /* 0x00011200ff0477ac */ /* 0x000f220008000a00 */
[----:B------:R-:W-:Y:S01]  /*3ae0*/  IMAD.MOV.U32 R28, RZ, RZ, RZ ;  /* 0x000000ffff1c7224 */ /* 0x000fe200078e00ff */
[----:B------:R-:W3:Y:S01]  /*3af0*/  LDC R24, c[0x0][0x370] ;  /* 0x0000dc00ff187b82 */ /* 0x000ee20000000800 */
[----:B------:R-:W-:Y:S01]  /*3b00*/  UMOV UR7, 0x400 ;  /* 0x0000040000077882 */ /* 0x000fe20000000000 */
[----:B------:R-:W-:-:S02]  /*3b10*/  UPLOP3.LUT UP0, UPT, UPT, UPT, UPT, 0x40, 0x4 ;  /* 0x000000000004789c */ /* 0x000fc40003f0e870 */
[----:B------:R-:W-:-:S04]  /*3b20*/  ULEA UR7, UR37, UR7, 0x18 ;  /* 0x0000000725077291 */ /* 0x000fc8000f8ec0ff */
[----:B------:R-:W3:Y:S01]  /*3b30*/  LDC R3, c[0x0][0xb0c] ;  /* 0x0002c300ff037b82 */ /* 0x000ee20000000800 */
[----:B------:R-:W-:Y:S02]  /*3b40*/  UIADD3 UR13, UPT, UPT, UR7, 0x78, URZ ;  /* 0x00000078070d7890 */ /* 0x000fe4000fffe0ff */
[----:B--2---:R-:W-:Y:S02]  /*3b50*/  UISETP.NE.U32.AND UP2, UPT, UR8, URZ, UPT ;  /* 0x000000ff0800728c */ /* 0x004fe4000bf45070 */
[----:B------:R-:W-:Y:S02]  /*3b60*/  UIADD3 UR33, UPT, UPT, UR7, 0x60, URZ ;  /* 0x0000006007217890 */ /* 0x000fe4000fffe0ff */
[----:B----4-:R-:W-:Y:S01]  /*3b70*/  UISETP.NE.U32.AND UP3, UPT, UR4, URZ, UPT ;  /* 0x000000ff0400728c */ /* 0x010fe2000bf65070 */
[----:B------:R-:W2:Y:S01]  /*3b80*/  LDC R20, c[0x0][0xb20] ;  /* 0x0002c800ff147b82 */ /* 0x000ea20000000800 */
[----:B-1----:R-:W-:Y:S01]  /*3b90*/  ISETP.NE.AND P1, PT, R0, 0x1, PT ;  /* 0x000000010000780c */ /* 0x002fe20003f25270 */
[----:B------:R-:W-:-:S02]  /*3ba0*/  UISETP.NE.AND.EX UP2, UPT, UR9, URZ, UPT, UP2 ;  /* 0x000000ff0900728c */ /* 0x000fc4000bf45320 */
[----:B------:R-:W-:Y:S02]  /*3bb0*/  UIADD3 UR25, UPT, UPT, UR7, 0x68, URZ ;  /* 0x0000006807197890 */ /* 0x000fe4000fffe0ff */
[----:B------:R-:W-:Y:S02]  /*3bc0*/  UIADD3 UR17, UPT, UPT, UR7, 0x70, URZ ;  /* 0x0000007007117890 */ /* 0x000fe4000fffe0ff */
[----:B------:R-:W1:Y:S01]  /*3bd0*/  LDC.64 R30, c[0x0][0x348] ;  /* 0x0000d200ff1e7b82 */ /* 0x000e620000000a00 */
[----:B------:R-:W-:Y:S02]  /*3be0*/  UPRMT UR13, UR37, 0x654, UR13 ;  /* 0x00000654250d7896 */ /* 0x000fe4000800000d */
[----:B------:R-:W-:-:S05]  /*3bf0*/  UISETP.NE.AND.EX UP3, UPT, UR5, URZ, UPT, UP3 ;  /* 0x000000ff0500728c */ /* 0x000fca000bf65330 */
[----:B------:R-:W4:Y:S08]  /*3c00*/  LDC.64 R14, c[0x0][0xb10] ;  /* 0x0002c400ff0e7b82 */ /* 0x000f300000000a00 */
[----:B------:R-:W1:Y:S08]  /*3c10*/  LDC.64 R6, c[0x0][0xb18] ;  /* 0x0002c600ff067b82 */ /* 0x000e700000000a00 */
[----:B------:R-:W1:Y:S08]  /*3c20*/  LDC.64 R4, c[0x0][0xb28] ;  /* 0x0002ca00ff047b82 */ /* 0x000e700000000a00 */
[----:B--23--:R-:W1:Y:S02]  /*3c30*/  LDC R21, c[0x0][0x374] ;  /* 0x0000dd00ff157b82 */ /* 0x00ce640000000800 */
.L_x_80:
[C---:B------:R-:W-:Y:S02]  /*3c40*/  LEA R0, R28.reuse, UR7, 0x3 ;  /* 0x000000071c007c11 */ /* 0x040fe4000f8e18ff */
[----:B------:R-:W-:Y:S02]  /*3c50*/  SHF.L.U32 R2, R27, 0x1f, RZ ;  /* 0x0000001f1b027819 */ /* 0x000fe400000006ff */
[----:B------:R-:W-:Y:S02]  /*3c60*/  LEA R16, R28, UR7, 0x4 ;  /* 0x000000071c107c11 */ /* 0x000fe4000f8e20ff */
[----:B--2---:R-:W2:Y:S02]  /*3c70*/  SYNCS.PHASECHK.TRANS64.TRYWAIT P0, [R0+URZ+0xb0], R2 ;  /* 0x0000b002000075a7 */ /* 0x004ea400080011ff */
[----:B--2---:R-:W-:Y:S05]  /*3c80*/  @!P0 BRA `(.L_x_70) ;  /* 0x0000006400a08947 */ /* 0x004fea0003800000 */
.L_x_244:
[----:B------:R-:W-:Y:S01]  /*3c90*/  ISETP.GE.AND P0, PT, R36, 0x1, PT ;  /* 0x000000012400780c */ /* 0x000fe20003f06270 */
[----:B------:R-:W3:Y:S01]  /*3ca0*/  LDS.128 R16, [R16+0x140] ;  /* 0x0001400010107984 */ /* 0x000ee20000000c00 */
[----:B--2---:R-:W-:Y:S01]  /*3cb0*/  VIADD R0, R0, 0xc0 ;  /* 0x000000c000007836 */ /* 0x004fe20000000000 */
[----:B------:R-:W-:Y:S01]  /*3cc0*/  @!PT LDS RZ, [RZ] ;  /* 0x00000000fffff984 */ /* 0x000fe20000000800 */
[----:B------:R-:W-:Y:S01]  /*3cd0*/  @!PT LDS RZ, [RZ] ;  /* 0x00000000fffff984 */ /* 0x000fe20000000800 */
[----:B------:R-:W-:Y:S01]  /*3ce0*/  @!PT LDS RZ, [RZ] ;  /* 0x00000000fffff984 */ /* 0x000fe20000000800 */
[----:B------:R-:W-:Y:S01]  /*3cf0*/  @!PT LDS RZ, [RZ] ;  /* 0x00000000fffff984 */ /* 0x000fe20000000800 */
[----:B------:R2:W-:Y:S06]  /*3d00*/  MEMBAR.ALL.CTA ;  /* 0x0000000000007992 */ /* 0x0005ec0000008000 */
[----:B--2---:R-:W2:Y:S01]  /*3d10*/  FENCE.VIEW.ASYNC.S ;  /* 0x00000000000073c6 */ /* 0x004ea20000000000 */
[----:B------:R-:W-:Y:S04]  /*3d20*/  PRMT R0, RZ, 0x654, R0 ;  /* 0x00000654ff007816 */ /* 0x000fe80000000000 */
[----:B--2---:R2:W-:Y:S01]  /*3d30*/  SYNCS.ARRIVE.TRANS64.RED.A1T0 RZ, [R0+URZ], RZ ;  /* 0x000000ff00ff79a7 */ /* 0x0045e200081004ff */
[----:B---3--:R-:W-:Y:S11]  /*3d40*/  LOP3.LUT P3, RZ, R18, 0x1, RZ, 0xc0, !PT ;  /* 0x0000000112ff7812 */ /* 0x008ff6000786c0ff */
[----:B------:R-:W-:Y:S02]  /*3d50*/  @!UPT UIADD3 URZ, UPT, UPT, URZ, URZ, URZ ;  /* 0x000000fffffff290 */ /* 0x000fe4000fffe0ff */
[----:B------:R-:W-:Y:S02]  /*3d60*/  @P3 MOV R11, R16 ;  /* 0x00000010000b3202 */ /* 0x000fe40000000f00 */
[----:B------:R-:W-:Y:S01]  /*3d70*/  @P3 LOP3.LUT R10, R17, 0xffff, RZ, 0xc0, !PT ;  /* 0x0000ffff110a3812 */ /* 0x000fe200078ec0ff */
[----:B--2---:R-:W-:Y:S06]  /*3d80*/  @!P0 BRA `(.L_x_71) ;  /* 0x0000000000a48947 */ /* 0x004fec0003800000 */
[-C--:B-1----:R-:W-:Y:S01]  /*3d90*/  IMAD.HI.U32 R0, R21, R7.reuse, RZ ;  /* 0x0000000715007227 */ /* 0x082fe200078e00ff */
[----:B------:R-:W-:Y:S02]  /*3da0*/  ISETP.NE.AND P0, PT, R6, 0x1, PT ;  /* 0x000000010600780c */ /* 0x000fe40003f05270 */
[----:B------:R-:W-:Y:S01]  /*3db0*/  ISETP.NE.AND P2, PT, R36, 0x1, PT ;  /* 0x000000012400780c */ /* 0x000fe20003f45270 */
[----:B----4-:R-:W-:Y:S01]  /*3dc0*/  IMAD.HI.U32 R9, R24, R14, RZ ;  /* 0x0000000e18097227 */ /* 0x010fe200078e00ff */
[----:B------:R-:W-:Y:S02]  /*3dd0*/  SHF.R.U32.HI R0, RZ, R20, R0 ;  /* 0x00000014ff007219 */ /* 0x000fe40000011600 */
[----:B------:R-:W-:Y:S01]  /*3de0*/  ISETP.NE.AND P4, PT, R3, 0x1, PT ;  /* 0x000000010300780c */ /* 0x000fe20003f85270 */
[----:B------:R-:W-:Y:S01]  /*3df0*/  IMAD.HI.U32 R13, R10, R7, RZ ;  /* 0x000000070a0d7227 */ /* 0x000fe200078e00ff */
[----:B------:R-:W-:Y:S02]  /*3e00*/  SHF.R.U32.HI R9, RZ, R15, R9 ;  /* 0x0000000fff097219 */ /* 0x000fe40000011609 */
[----:B------:R-:W-:Y:S01]  /*3e10*/  SEL R0, R21, R0, !P0 ;  /* 0x0000000015007207 */ /* 0x000fe20004000000 */
[----:B------:R-:W-:Y:S01]  /*3e20*/  IMAD.HI.U32 R12, R11, R14, RZ ;  /* 0x0000000e0b0c7227 */ /* 0x000fe200078e00ff */
[----:B------:R-:W-:Y:S03]  /*3e30*/  SEL R9, R24, R9, !P4 ;  /* 0x0000000918097207 */ /* 0x000fe60006000000 */
[-C--:B------:R-:W-:Y:S01]  /*3e40*/  IMAD.HI.U32 R8, R0, R4.reuse, RZ ;  /* 0x0000000400087227 */ /* 0x080fe200078e00ff */
[----:B------:R-:W-:Y:S03]  /*3e50*/  SHF.R.U32.HI R12, RZ, R15, R12 ;  /* 0x0000000fff0c7219 */ /* 0x000fe6000001160c */
[----:B------:R-:W-:Y:S01]  /*3e60*/  IMAD.HI.U32 R2, R9, R4, RZ ;  /* 0x0000000409027227 */ /* 0x000fe200078e00ff */
[-C--:B------:R-:W-:Y:S02]  /*3e70*/  @P2 SHF.R.U32.HI R0, RZ, R5.reuse, R8 ;  /* 0x00000005ff002219 */ /* 0x080fe40000011608 */
[----:B------:R-:W-:Y:S02]  /*3e80*/  SHF.R.U32.HI R8, RZ, R20, R13 ;  /* 0x00000014ff087219 */ /* 0x000fe4000001160d */
[----:B------:R-:W-:Y:S01]  /*3e90*/  @P2 SHF.R.U32.HI R9, RZ, R5, R2 ;  /* 0x00000005ff092219 */ /* 0x000fe20000011602 */
[----:B------:R-:W-:Y:S01]  /*3ea0*/  IMAD R0, R36, R0, RZ ;  /* 0x0000000024007224 */ /* 0x000fe200078e02ff */
[----:B------:R-:W-:Y:S02]  /*3eb0*/  SEL R8, R10, R8, !P0 ;  /* 0x000000080a087207 */ /* 0x000fe40004000000 */
[----:B------:R-:W-:Y:S01]  /*3ec0*/  SEL R2, R11, R12, !P4 ;  /* 0x0000000c0b027207 */ /* 0x000fe20006000000 */
[----:B------:R-:W-:Y:S01]  /*3ed0*/  IMAD R12, R36, R9, RZ ;  /* 0x00000009240c7224 */ /* 0x000fe200078e02ff */
[C---:B------:R-:W-:Y:S01]  /*3ee0*/  ISETP.GE.AND P0, PT, R8.reuse, R0, PT ;  /* 0x000000000800720c */ /* 0x040fe20003f06270 */
[----:B------:R-:W-:Y:S03]  /*3ef0*/  IMAD.HI.U32 R0, R8, R4, RZ ;  /* 0x0000000408007227 */ /* 0x000fe600078e00ff */
[----:B------:R-:W-:Y:S02]  /*3f00*/  ISETP.GE.OR P0, PT, R2, R12, P0 ;  /* 0x0000000c0200720c */ /* 0x000fe40000706670 */
[-C--:B------:R-:W-:Y:S04]  /*3f10*/  SHF.R.U32.HI R0, RZ, R5.reuse, R0 ;  /* 0x00000005ff007219 */ /* 0x080fe80000011600 */
[----:B------:R-:W-:Y:S05]  /*3f20*/  SEL R13, R8, R0, !P2 ;  /* 0x00000000080d7207 */ /* 0x000fea0005000000 */
[----:B------:R-:W-:Y:S02]  /*3f30*/  IMAD.MOV R12, RZ, RZ, -R13 ;  /* 0x000000ffff0c7224 */ /* 0x000fe400078e0a0d */
[----:B------:R-:W-:Y:S04]  /*3f40*/  @!P0 IMAD.HI.U32 R0, R2, R4, RZ ;  /* 0x0000000402008227 */ /* 0x000fe800078e00ff */
[----:B------:R-:W-:Y:S01]  /*3f50*/  IMAD R12, R36, R12, R8 ;  /* 0x0000000c240c7224 */ /* 0x000fe200078e0208 */
[----:B------:R-:W-:Y:S04]  /*3f60*/  @!P0 SHF.R.U32.HI R0, RZ, R5, R0 ;  /* 0x00000005ff008219 */ /* 0x000fe80000011600 */
[----:B------:R-:W-:Y:S04]  /*3f70*/  @!P0 SEL R0, R2, R0, !P2 ;  /* 0x0000000002008207 */ /* 0x000fe80005000000 */
[----:B------:R-:W-:Y:S01]  /*3f80*/  @!P0 IADD3 R13, PT, PT, R13, -R0, RZ ;  /* 0x800000000d0d8210 */ /* 0x000fe20007ffe0ff */
[----:B------:R-:W-:Y:S01]  /*3f90*/  @!P0 IMAD R0, R9, R12, R0 ;  /* 0x0000000c09008224 */ /* 0x000fe200078e0200 */
[----:B------:R-:W-:Y:S01]  /*3fa0*/  IADD3 R9, PT, PT, -R8, RZ, RZ ;  /* 0x000000ff08097210 */ /* 0x000fe20007ffe1ff */
[--C-:B------:R-:W-:Y:S02]  /*3fb0*/  IMAD.MOV R12, RZ, RZ, -R2.reuse ;  /* 0x000000ffff0c7224 */ /* 0x100fe400078e0a02 */
[----:B------:R-:W-:Y:S02]  /*3fc0*/  @!P0 IMAD R8, R13, R36, R2 ;  /* 0x000000240d088224 */ /* 0x000fe400078e0202 */
[----:B------:R-:W-:Y:S02]  /*3fd0*/  @!P0 IMAD.MOV.U32 R2, RZ, RZ, R0 ;  /* 0x000000ffff028224 */ /* 0x000fe400078e0000 */
[----:B------:R-:W-:Y:S02]  /*3fe0*/  IMAD R11, R3, R12, R11 ;  /* 0x0000000c030b7224 */ /* 0x000fe400078e020b */
[----:B------:R-:W-:Y:S02]  /*3ff0*/  IMAD R10, R6, R9, R10 ;  /* 0x00000009060a7224 */ /* 0x000fe400078e020a */
[----:B------:R-:W-:Y:S02]  /*4000*/  IMAD R11, R2, R3, R11 ;  /* 0x00000003020b7224 */ /* 0x000fe400078e020b */
[----:B------:R-:W-:Y:S02]  /*4010*/  IMAD R10, R8, R6, R10 ;  /* 0x00000006080a7224 */ /* 0x000fe400078e020a */
.L_x_71:
[----:B------:R-:W-:Y:S05]  /*4020*/  BRA.U UP0, `(.L_x_72) ;  /* 0x0000000100107547 */ /* 0x000fea000b800000 */
[----:B------:R-:W-:Y:S04]  /*4030*/  MOV R2, UR6 ;  /* 0x0000000600027c02 */ /* 0x000fe80008000f00 */
[----:B------:R-:W-:Y:S04]  /*4040*/  SHF.L.U32 R2, R2, 0x1f, RZ ;  /* 0x0000001f02027819 */ /* 0x000fe800000006ff */
[----:B------:R-:W2:Y:S02]  /*4050*/  SYNCS.PHASECHK.TRANS64.TRYWAIT P0, [UR7+0xa8], R2 ;  /* 0x0000a802ff0075a7 */ /* 0x000ea40008001107 */
[----:B--2---:R-:W-:Y:S05]  /*4060*/  @!P0 BRA `(.L_x_73) ;  /* 0x0000006000bc8947 */ /* 0x004fea0003800000 */
.L_x_72:
[----:B------:R-:W-:Y:S02]  /*4070*/  R2UR UR35, R22 ;  /* 0x00000000162372ca */ /* 0x000fe400000e0000 */
[----:B------:R-:W-:Y:S02]  /*4080*/  R2UR UR34, R23 ;  /* 0x00000000172272ca */ /* 0x000fe400000e0000 */
[----:B------:R-:W-:Y:S02]  /*4090*/  ISETP.NE.U32.AND P2, PT, RZ, UR4, PT ;  /* 0x00000004ff007c0c */ /* 0x000fe4000bf45070 */
[----:B------:R-:W-:Y:S02]  /*40a0*/  SHF.L.U32 R22, R29, 0x1f, RZ ;  /* 0x0000001f1d167819 */ /* 0x000fe400000006ff */
[----:B------:R-:W-:Y:S05]  /*40b0*/  ISETP.NE.AND.EX P2, PT, RZ, UR5, PT, P2 ;  /* 0x00000005ff007c0c */ /* 0x000fea000bf45320 */
[----:B------:R-:W-:Y:S02]  /*40c0*/  USHF.L.U32 UR35, UR35, 0x7, URZ ;  /* 0x0000000723237899 */ /* 0x000fe400080006ff */
[----:B------:R-:W-:Y:S01]  /*40d0*/  USHF.L.U32 UR34, UR34, 0x7, URZ ;  /* 0x0000000722227899 */ /* 0x000fe200080006ff */
[----:B------:R-:W-:Y:S11]  /*40e0*/  BRA.U !UP3, `(.L_x_74) ;  /* 0x000000010b347547 */ /* 0x000ff6000b800000 */
[----:B------:R-:W-:Y:S01]  /*40f0*/  UPLOP3.LUT UP1, UPT, UPT, UPT, UP2, 0x80, 0x8 ;  /* 0x000000000008789c */ /* 0x000fe20003f2f020 */
[----:B--2---:R-:W-:Y:S02]  /*4100*/  HFMA2 R0, -RZ, RZ, 0, 5.9604644775390625e-08 ;  /* 0x00000001ff007431 */ /* 0x004fe400000001ff */
[----:B------:R-:W-:Y:S03]  /*4110*/  IMAD.MOV.U32 R101, RZ, RZ, 0x1 ;  /* 0x00000001ff657424 */ /* 0x000fe600078e00ff */
[----:B------:R-:W-:Y:S05]  /*4120*/  PLOP3.LUT P0, PT, PT, PT, UP1, 0x80, 0x8 ;  /* 0x000000000008781c */ /* 0x000fea0003f0f018 */
[----:B------:R-:W2:Y:S01]  /*4130*/  @UP1 LDCU.64 UR10, c[0x0][0x888] ;  /* 0x00011100ff0a17ac */ /* 0x000ea20008000a00 */
[----:B------:R-:W-:Y:S07]  /*4140*/  @UP1 UIMAD UR8, UR36, UR4, URZ ;  /* 0x00000004240812a4 */ /* 0x000fee000f8e02ff */
[----:B------:R-:W-:Y:S01]  /*4150*/  @!P0 PRMT R101, R0, 0x7610, R101 ;  /* 0x0000761000658816 */ /* 0x000fe20000000065 */
[----:B--2---:R-:W-:Y:S03]  /*4160*/  @UP1 UIMAD.WIDE UR10, UR8, 0x4, UR10 ;  /* 0x00000004080a18a5 */ /* 0x004fe6000f8e020a */
[----:B------:R-:W2:Y:S03]  /*4170*/  @!UP1 LDCU UR8, c[0x0][0x880] ;  /* 0x00011000ff0897ac */ /* 0x000ea60008000800 */
[----:B------:R-:W-:Y:S01]  /*4180*/  IMAD.U32 R8, RZ, RZ, UR10 ;  /* 0x0000000aff087e24 */ /* 0x000fe2000f8e00ff */
[----:B------:R-:W-:Y:S05]  /*4190*/  MOV R9, UR11 ;  /* 0x0000000b00097c02 */ /* 0x000fea0008000f00 */
[----:B-----5:R3:W5:Y:S02]  /*41a0*/  @P0 LDG.E R63, desc[UR38][R8.64] ;  /* 0x00000026083f0981 */ /* 0x020764000c1e1900 */
[----:B--23--:R-:W-:Y:S07]  /*41b0*/  @!P0 IMAD.U32 R63, RZ, RZ, UR8 ;  /* 0x00000008ff3f8e24 */ /* 0x00cfee000f8e00ff */
.L_x_74:
[----:B-----5:R-:W-:Y:S01]  /*41c0*/  @!P2 FSETP.EQ.AND P0, PT, R63, RZ, PT ;  /* 0x000000ff3f00a20b */ /* 0x020fe20003f02000 */
[----:B------:R-:W-:Y:S01]  /*41d0*/  @!UPT UIADD3 URZ, UPT, UPT, URZ, URZ, URZ ;  /* 0x000000fffffff290 */ /* 0x000fe2000fffe0ff */
[----:B------:R-:W-:Y:S11]  /*41e0*/  @!P2 BRA `(.L_x_75) ;  /* 0x000000000014a947 */ /* 0x000ff60003800000 */
[----:B------:R-:W-:Y:S02]  /*41f0*/  LOP3.LUT P2, RZ, R101, 0xff, RZ, 0xc0, !PT ;  /* 0x000000ff65ff7812 */ /* 0x000fe4000784c0ff */
[----:B------:R-:W-:Y:S04]  /*4200*/  PLOP3.LUT P0, PT, PT, PT, UP1, 0x80, 0x8 ;  /* 0x000000000008781c */ /* 0x000fe80003f0f018 */
[----:B------:R-:W-:Y:S07]  /*4210*/  PLOP3.LUT P0, PT, P0, PT, PT, 0x8, 0x80 ;  /* 0x000000000080781c */ /* 0x000fee000070e170 */
[----:B------:R-:W-:Y:S11]  /*4220*/  @P2 FSETP.EQ.AND P0, PT, R63, RZ, PT ;  /* 0x000000ff3f00220b */ /* 0x000ff60003f02000 */
[----:B------:R-:W-:Y:S02]  /*4230*/  @!UPT UIADD3 URZ, UPT, UPT, URZ, URZ, URZ ;  /* 0x000000fffffff290 */ /* 0x000fe4000fffe0ff */
.L_x_75:
[----:B------:R-:W3:Y:S01]  /*4240*/  SYNCS.PHASECHK.TRANS64.TRYWAIT P2, [UR7+0x80], R22 ;  /* 0x00008016ff0075a7 */ /* 0x000ee20008041107 */
[----:B------:R-:W-:Y:S04]  /*4250*/  ELECT P4, URZ, PT ;  /* 0x0000000000ff782f */ /* 0x000fe80003880000 */
[----:B------:R-:W-:Y:S11]  /*4260*/  PLOP3.LUT P4, PT, P0, P4, PT, 0xf2, 0x2f ;  /* 0x00000000002f781c */ /* 0x000ff60000789e72 */
[----:B------:R-:W-:Y:S02]  /*4270*/  @!UPT UIADD3 URZ, UPT, UPT, URZ, URZ, URZ ;  /* 0x000000fffffff290 */ /* 0x000fe4000fffe0ff */
[----:B-1----:R-:W-:Y:S05]  /*4280*/  @!P4 IADD3 R8, P0, PT, R30, 0x580, RZ ;  /* 0x000005801e08c810 */ /* 0x002fea0007f1e0ff */
[----:B--2---:R-:W-:Y:S01]  /*4290*/  @!P4 IMAD.X R2, RZ, RZ, R31, P0 ;  /* 0x000000ffff02c224 */ /* 0x004fe200000e061f */
[----:B---3--:R-:W-:Y:S07]  /*42a0*/  @!P2 BRA `(.L_x_76) ;  /* 0x000000600044a947 */ /* 0x008fee0003800000 */
.L_x_247:
[----:B------:R-:W-:Y:S01]  /*42b0*/  @!P4 R2UR UR8, R2 ;  /* 0x000000000208c2ca */ /* 0x000fe200000e0000 */
[----:B------:R-:W-:Y:S01]  /*42c0*/  VOTEU.ALL UP0, P4 ;  /* 0x0000000000ff7886 */ /* 0x000fe20002000000 */
[----:B------:R-:W-:Y:S01]  /*42d0*/  @!P4 R2UR UR9, R8 ;  /* 0x000000000809c2ca */ /* 0x000fe200000e0000 */
[----:B-1----:R-:W-:Y:S01]  /*42e0*/  @!P4 IMAD.MOV.U32 R0, RZ, RZ, 0x2000 ;  /* 0x00002000ff00c424 */ /* 0x002fe200078e00ff */
[----:B------:R-:W-:Y:S01]  /*42f0*/  UMOV UR10, 0x0 ;  /* 0x00000000000a7882 */ /* 0x000fe20000000000 */
[----:B------:R-:W-:Y:S01]  /*4300*/  UMOV UR11, 0x10000000 ;  /* 0x10000000000b7882 */ /* 0x000fe20000000000 */
[----:B------:R-:W-:Y:S01]  /*4310*/  @!UP0 UIADD3 UR32, UPT, UPT, UR7, 0x200, URZ ;  /* 0x0000020007208890 */ /* 0x000fe2000fffe0ff */
[----:B------:R-:W-:Y:S06]  /*4320*/  VOTEU.ALL UP0, P4 ;  /* 0x0000000000ff7886 */ /* 0x000fec0002000000 */
[----:B------:R-:W-:Y:S01]  /*4330*/  IMAD.U32 R9, RZ, RZ, UR8 ;  /* 0x00000008ff097e24 */ /* 0x000fe2000f8e00ff */
[----:B------:R-:W-:Y:S01]  /*4340*/  UPRMT UR8, UR37, 0x654, UR33 ;  /* 0x0000065425087896 */ /* 0x000fe20008000021 */
[----:B------:R-:W-:Y:S03]  /*4350*/  IMAD.U32 R8, RZ, RZ, UR9 ;  /* 0x00000009ff087e24 */ /* 0x000fe6000f8e00ff */
[----:B------:R-:W-:Y:S02]  /*4360*/  @!P4 R2UR UR15, R9 ;  /* 0x00000000090fc2ca */ /* 0x000fe400000e0000 */
[----:B------:R-:W-:Y:S02]  /*4370*/  @!P4 R2UR UR14, R8 ;  /* 0x00000000080ec2ca */ /* 0x000fe400000e0000 */
[----:B------:R-:W-:Y:S05]  /*4380*/  @!P4 IADD3 R8, P0, PT, R30, 0x580, RZ ;  /* 0x000005801e08c810 */ /* 0x000fea0007f1e0ff */
[----:B------:R-:W-:Y:S06]  /*4390*/  @!P4 IMAD.X R2, RZ, RZ, R31, P0 ;  /* 0x000000ffff02c224 */ /* 0x000fec00000e061f */
[----:B------:R1:W-:Y:S01]  /*43a0*/  @!UP0 UTMALDG.3D [UR32], [UR14], desc[UR10] ;  /* 0x00000a200e0085b4 */ /* 0x0003e20008011000 */
[----:B------:R1:W-:Y:S01]  /*43b0*/  @!P4 SYNCS.ARRIVE.TRANS64.RED.A0TR RZ, [UR7+0x60], R0 ;  /* 0x00006000ffffc9a7 */ /* 0x0003e20008300407 */
[----:B------:R-:W-:Y:S01]  /*43c0*/  SYNCS.ARRIVE.TRANS64.RED.A1T0 RZ, [UR8], RZ ;  /* 0x000000ffffff79a7 */ /* 0x000fe20008100408 */
[----:B------:R-:W2:Y:S02]  /*43d0*/  SYNCS.PHASECHK.TRANS64.TRYWAIT P2, [UR7+0x88], R22 ;  /* 0x00008816ff0075a7 */ /* 0x000ea40008041107 */
[----:B-12---:R-:W-:Y:S05]  /*43e0*/  @!P2 BRA `(.L_x_77) ;  /* 0x00000060000ca947 */ /* 0x006fea0003800000 */
.L_x_249:
[----:B------:R-:W-:Y:S01]  /*43f0*/  @!P4 R2UR UR8, R2 ;  /* 0x000000000208c2ca */ /* 0x000fe200000e0000 */
[----:B------:R-:W-:Y:S01]  /*4400*/  VOTEU.ALL UP0, P4 ;  /* 0x0000000000ff7886 */ /* 0x000fe20002000000 */
[----:B------:R-:W-:Y:S01]  /*4410*/  @!P4 R2UR UR9, R8 ;  /* 0x000000000809c2ca */ /* 0x000fe200000e0000 */
[----:B-1----:R-:W-:Y:S01]  /*4420*/  @!P4 IMAD.MOV.U32 R0, RZ, RZ, 0x2000 ;  /* 0x00002000ff00c424 */ /* 0x002fe200078e00ff */
[----:B------:R-:W-:Y:S01]  /*4430*/  UMOV UR10, 0x0 ;  /* 0x00000000000a7882 */ /* 0x000fe20000000000 */
[----:B------:R-:W-:Y:S01]  /*4440*/  UMOV UR11, 0x10000000 ;  /* 0x10000000000b7882 */ /* 0x000fe20000000000 */
[----:B------:R-:W-:Y:S02]  /*4450*/  @!UP0 UIADD3 UR26, UPT, UPT, UR34, 0x20, URZ ;  /* 0x00000020221a8890 */ /* 0x000fe4000fffe0ff */
[----:B------:R-:W-:Y:S01]  /*4460*/  @!UP0 UIADD3 UR24, UPT, UPT, UR7, 0x2200, URZ ;  /* 0x0000220007188890 */ /* 0x000fe2000fffe0ff */
[----:B------:R-:W-:Y:S01]  /*4470*/  VOTEU.ALL UP0, P4 ;  /* 0x0000000000ff7886 */ /* 0x000fe20002000000 */
[----:B------:R-:W-:Y:S01]  /*4480*/  UMOV UR27, UR35 ;  /* 0x00000023001b7c82 */ /* 0x000fe20008000000 */
[----:B------:R-:W-:Y:S02]  /*4490*/  UMOV UR28, UR36 ;  /* 0x00000024001c7c82 */ /* 0x000fe40008000000 */
        /* <DEDUP_REMOVED lines=12> */
.L_x_251:
[----:B------:R-:W2:Y:S01]  /*4560*/  LDC.64 R12, c[0x0][0xb18] ;  /* 0x0002c600ff0c7b82 */ /* 0x000ea20000000a00 */
[----:B------:R-:W-:Y:S01]  /*4570*/  @!P4 R2UR UR8, R2 ;  /* 0x000000000208c2ca */ /* 0x000fe200000e0000 */
[----:B------:R-:W-:Y:S01]  /*4580*/  VOTEU.ALL UP0, P4 ;  /* 0x0000000000ff7886 */ /* 0x000fe20002000000 */
[----:B------:R-:W-:Y:S01]  /*4590*/  @!P4 R2UR UR9, R8 ;  /* 0x000000000809c2ca */ /* 0x000fe200000e0000 */
[----:B-1----:R-:W-:Y:S01]  /*45a0*/  @!P4 IMAD.MOV.U32 R0, RZ, RZ, 0x2000 ;  /* 0x00002000ff00c424 */ /* 0x002fe200078e00ff */
[----:B------:R-:W-:Y:S03]  /*45b0*/  UMOV UR10, 0x0 ;  /* 0x00000000000a7882 */ /* 0x000fe60000000000 */
[----:B------:R-:W1:Y:S01]  /*45c0*/  @!P1 LDC R2, c[0x0][0xb0c] ;  /* 0x0002c300ff029b82 */ /* 0x000e620000000800 */
[----:B------:R-:W-:Y:S01]  /*45d0*/  @!UP0 UIADD3 UR18, UPT, UPT, UR34, 0x40, URZ ;  /* 0x0000004022128890 */ /* 0x000fe2000fffe0ff */
[----:B------:R-:W-:Y:S01]  /*45e0*/  @P3 SHF.R.U32.HI R26, RZ, 0x10, R17 ;  /* 0x00000010ff1a3819 */ /* 0x000fe20000011611 */
[----:B------:R-:W-:Y:S01]  /*45f0*/  @!UP0 UIADD3 UR16, UPT, UPT, UR7, 0x4200, URZ ;  /* 0x0000420007108890 */ /* 0x000fe2000fffe0ff */
[----:B------:R-:W-:Y:S01]  /*4600*/  VIADD R28, R28, 0x1 ;  /* 0x000000011c1c7836 */ /* 0x000fe20000000000 */
[----:B------:R-:W-:Y:S01]  /*4610*/  VOTEU.ALL UP0, P4 ;  /* 0x0000000000ff7886 */ /* 0x000fe20002000000 */
[----:B------:R-:W-:Y:S01]  /*4620*/  UMOV UR11, 0x10000000 ;  /* 0x10000000000b7882 */ /* 0x000fe20000000000 */
[----:B------:R-:W-:Y:S01]  /*4630*/  UMOV UR19, UR35 ;  /* 0x0000002300137c82 */ /* 0x000fe20008000000 */
[----:B------:R-:W-:Y:S01]  /*4640*/  IMAD.U32 R9, RZ, RZ, UR8 ;  /* 0x00000008ff097e24 */ /* 0x000fe2000f8e00ff */
[----:B------:R-:W-:Y:S01]  /*4650*/  UMOV UR20, UR36 ;  /* 0x0000002400147c82 */ /* 0x000fe20008000000 */
[----:B------:R-:W-:Y:S01]  /*4660*/  IMAD.U32 R8, RZ, RZ, UR9 ;  /* 0x00000009ff087e24 */ /* 0x000fe2000f8e00ff */
[----:B------:R-:W-:Y:S02]  /*4670*/  UPRMT UR8, UR37, 0x654, UR17 ;  /* 0x0000065425087896 */ /* 0x000fe40008000011 */
[----:B------:R-:W-:Y:S02]  /*4680*/  @!P4 R2UR UR15, R9 ;  /* 0x00000000090fc2ca */ /* 0x000fe400000e0000 */
[----:B------:R-:W-:Y:S02]  /*4690*/  @!P4 R2UR UR14, R8 ;  /* 0x00000000080ec2ca */ /* 0x000fe400000e0000 */
[----:B------:R-:W3:Y:S11]  /*46a0*/  LDC.64 R8, c[0x0][0xb10] ;  /* 0x0002c400ff087b82 */ /* 0x000ef60000000a00 */
[----:B------:R1:W-:Y:S01]  /*46b0*/  @!UP0 UTMALDG.3D [UR16], [UR14], desc[UR10] ;  /* 0x00000a100e0085b4 */ /* 0x0003e20008011000 */
[----:B------:R5:W-:Y:S01]  /*46c0*/  @!P4 SYNCS.ARRIVE.TRANS64.RED.A0TR RZ, [UR7+0x70], R0 ;  /* 0x00007000ffffc9a7 */ /* 0x000be20008300407 */
[C---:B---3--:R-:W-:Y:S01]  /*46d0*/  @!P1 IMAD.HI.U32 R8, R11.reuse, R8, RZ ;  /* 0x000000080b089227 */ /* 0x048fe200078e00ff */
[----:B--2---:R-:W-:Y:S02]  /*46e0*/  @!P1 ISETP.NE.AND P0, PT, R12, 0x1, PT ;  /* 0x000000010c00980c */ /* 0x004fe40003f05270 */
[----:B-1----:R-:W-:Y:S01]  /*46f0*/  @!P1 ISETP.NE.AND P2, PT, R2, 0x1, PT ;  /* 0x000000010200980c */ /* 0x002fe20003f45270 */
[----:B------:R-:W-:Y:S01]  /*4700*/  SYNCS.ARRIVE.TRANS64.RED.A1T0 RZ, [UR8], RZ ;  /* 0x000000ffffff79a7 */ /* 0x000fe20008100408 */
[C---:B------:R-:W-:Y:S01]  /*4710*/  @!P1 IMAD.HI.U32 R13, R10.reuse, R13, RZ ;  /* 0x0000000d0a0d9227 */ /* 0x040fe200078e00ff */
[----:B------:R-:W-:Y:S04]  /*4720*/  @!P1 SHF.R.U32.HI R8, RZ, R9, R8 ;  /* 0x00000009ff089219 */ /* 0x000fe80000011608 */
[----:B------:R-:W-:Y:S01]  /*4730*/  @!P1 SEL R8, R11, R8, !P2 ;  /* 0x000000080b089207 */ /* 0x000fe20005000000 */
[----:B------:R-:W1:Y:S01]  /*4740*/  SYNCS.PHASECHK.TRANS64.TRYWAIT P5, [UR7+0x98], R22 ;  /* 0x00009816ff0075a7 */ /* 0x000e6200080a1107 */
[----:B-----5:R-:W2:Y:S02]  /*4750*/  @!P1 LDC R0, c[0x0][0xb20] ;  /* 0x0002c800ff009b82 */ /* 0x020ea40000000800 */
[----:B--2---:R-:W-:Y:S04]  /*4760*/  @!P1 SHF.R.U32.HI R0, RZ, R0, R13 ;  /* 0x00000000ff009219 */ /* 0x004fe8000001160d */
[----:B------:R-:W-:Y:S05]  /*4770*/  @!P1 SEL R9, R10, R0, !P0 ;  /* 0x000000000a099207 */ /* 0x000fea0004000000 */
[----:B------:R-:W-:Y:S02]  /*4780*/  @!P1 IMAD.IADD R0, R9, 0x1, -R8 ;  /* 0x0000000109009824 */ /* 0x000fe400078e0a08 */
[----:B------:R-:W-:Y:S02]  /*4790*/  @!P1 IMAD.IADD R8, R8, 0x1, -R9 ;  /* 0x0000000108089824 */ /* 0x000fe400078e0a09 */
[----:B------:R-:W-:Y:S02]  /*47a0*/  @!P1 IMAD R11, R0, R2, R11 ;  /* 0x00000002000b9224 */ /* 0x000fe400078e020b */
[----:B------:R-:W-:Y:S01]  /*47b0*/  @!P1 IMAD R10, R8, R12, R10 ;  /* 0x0000000c080a9224 */ /* 0x000fe200078e020a */
[----:B-1----:R-:W-:Y:S06]  /*47c0*/  @!P5 BRA `(.L_x_79) ;  /* 0x0000005c0044d947 */ /* 0x002fec0003800000 */
.L_x_253:
[----:B------:R-:W-:Y:S01]  /*47d0*/  @!P4 IADD3 R2, P0, PT, R30, 0x580, RZ ;  /* 0x000005801e02c810 */ /* 0x000fe20007f1e0ff */
[----:B------:R-:W-:Y:S01]  /*47e0*/  VOTEU.ALL UP0, P4 ;  /* 0x0000000000ff7886 */ /* 0x000fe20002000000 */
[----:B------:R-:W-:Y:S01]  /*47f0*/  UMOV UR18, 0x0 ;  /* 0x0000000000127882 */ /* 0x000fe20000000000 */
[----:B------:R-:W-:Y:S01]  /*4800*/  UMOV UR19, 0x10000000 ;  /* 0x1000000000137882 */ /* 0x000fe20000000000 */
[----:B------:R-:W-:Y:S01]  /*4810*/  @!P4 R2UR UR9, R2 ;  /* 0x000000000209c2ca */ /* 0x000fe200000e0000 */
[----:B-1----:R-:W-:Y:S01]  /*4820*/  @!P4 IMAD.X R0, RZ, RZ, R31, P0 ;  /* 0x000000ffff00c224 */ /* 0x002fe200000e061f */
[----:B------:R-:W-:Y:S01]  /*4830*/  @!UP0 UIADD3 UR10, UPT, UPT, UR34, 0x60, URZ ;  /* 0x00000060220a8890 */ /* 0x000fe2000fffe0ff */
[----:B------:R-:W-:Y:S01]  /*4840*/  ISETP.NE.AND P0, PT, R28, 0x2, PT ;  /* 0x000000021c00780c */ /* 0x000fe20003f05270 */
[----:B------:R-:W-:Y:S01]  /*4850*/  UMOV UR11, UR35 ;  /* 0x00000023000b7c82 */ /* 0x000fe20008000000 */
[----:B------:R-:W-:Y:S01]  /*4860*/  UMOV UR12, UR36 ;  /* 0x00000024000c7c82 */ /* 0x000fe20008000000 */
[----:B------:R-:W-:Y:S01]  /*4870*/  @!P4 R2UR UR8, R0 ;  /* 0x000000000008c2ca */ /* 0x000fe200000e0000 */
[----:B------:R-:W-:Y:S01]  /*4880*/  IMAD.IADD R23, R10, 0x1, R83 ;  /* 0x000000010a177824 */ /* 0x000fe200078e0253 */
[----:B------:R-:W-:Y:S01]  /*4890*/  @P3 R2UR UR36, R26 ;  /* 0x000000001a2432ca */ /* 0x000fe200000e0000 */
[----:B------:R-:W-:Y:S01]  /*48a0*/  IMAD.IADD R22, R11, 0x1, R100 ;  /* 0x000000010b167824 */ /* 0x000fe200078e0264 */
[----:B------:R-:W-:Y:S02]  /*48b0*/  SEL R0, RZ, 0x1, P0 ;  /* 0x00000001ff007807 */ /* 0x000fe40000000000 */
[----:B------:R-:W-:Y:S01]  /*48c0*/  LOP3.LUT R29, R29, 0x1, RZ, 0x3c, !PT ;  /* 0x000000011d1d7812 */ /* 0x000fe200078e3cff */
[----:B------:R-:W-:Y:S01]  /*48d0*/  IMAD.U32 R8, RZ, RZ, UR9 ;  /* 0x00000009ff087e24 */ /* 0x000fe2000f8e00ff */
[----:B------:R-:W-:Y:S01]  /*48e0*/  @!UP0 UIADD3 UR9, UPT, UPT, UR7, 0x78, URZ ;  /* 0x0000007807098890 */ /* 0x000fe2000fffe0ff */
[----:B------:R-:W-:Y:S02]  /*48f0*/  LOP3.LUT R27, R27, R0, RZ, 0x3c, !PT ;  /* 0x000000001b1b7212 */ /* 0x000fe400078e3cff */
[----:B------:R-:W-:Y:S02]  /*4900*/  SEL R28, R28, RZ, P0 ;  /* 0x000000ff1c1c7207 */ /* 0x000fe40000000000 */
[----:B------:R-:W-:Y:S01]  /*4910*/  IMAD.U32 R9, RZ, RZ, UR8 ;  /* 0x00000008ff097e24 */ /* 0x000fe2000f8e00ff */
[----:B------:R-:W-:Y:S01]  /*4920*/  @!P4 R2UR UR14, R8 ;  /* 0x00000000080ec2ca */ /* 0x000fe200000e0000 */
[----:B------:R-:W-:Y:S01]  /*4930*/  @!UP0 UIADD3 UR8, UPT, UPT, UR7, 0x6200, URZ ;  /* 0x0000620007088890 */ /* 0x000fe2000fffe0ff */
[----:B------:R-:W-:Y:S02]  /*4940*/  VOTEU.ALL UP0, P4 ;  /* 0x0000000000ff7886 */ /* 0x000fe40002000000 */
[----:B------:R-:W-:Y:S11]  /*4950*/  @!P4 R2UR UR15, R9 ;  /* 0x00000000090fc2ca */ /* 0x000ff600000e0000 */
[----:B------:R-:W-:Y:S02]  /*4960*/  @!UPT UIADD3 URZ, UPT, UPT, URZ, URZ, URZ ;  /* 0x000000fffffff290 */ /* 0x000fe4000fffe0ff */
[----:B------:R2:W-:Y:S01]  /*4970*/  @!UP0 UTMALDG.3D [UR8], [UR14], desc[UR18] ;  /* 0x000012080e0085b4 */ /* 0x0005e20008011000 */
[----:B------:R2:W-:Y:S01]  /*4980*/  @!P4 SYNCS.ARRIVE.TRANS64.RED.A0TR RZ, [UR7+0x78], R25 ;  /* 0x00007819ffffc9a7 */ /* 0x0005e20008300407 */
[----:B------:R-:W-:Y:S01]  /*4990*/  UPLOP3.LUT UP0, UPT, UPT, UPT, UPT, 0x80, 0x8 ;  /* 0x000000000008789c */ /* 0x000fe20003f0f070 */
[----:B------:R-:W-:Y:S01]  /*49a0*/  SYNCS.ARRIVE.TRANS64.RED.A1T0 RZ, [UR13], RZ ;  /* 0x000000ffffff79a7 */ /* 0x000fe2000810040d */
[----:B------:R-:W-:Y:S09]  /*49b0*/  @P3 BRA `(.L_x_80) ;  /* 0xfffffff000a03947 */ /* 0x000ff2000383ffff */
[----:B------:R-:W-:-:S04]  /*49c0*/  SHF.L.U32 R2, R29, 0x1f, RZ ;  /* 0x0000001f1d027819 */ /* 0x000fc800000006ff */
[----:B------:R-:W1:Y:S02]  /*49d0*/  SYNCS.PHASECHK.TRANS64.TRYWAIT P0, [UR7+0x80], R2 ;  /* 0x00008002ff0075a7 */ /* 0x000e640008001107 */
[----:B-1----:R-:W-:Y:S05]  /*49e0*/  @!P0 BRA `(.L_x_81) ;  /* 0x0000005800d48947 */ /* 0x002fea0003800000 */
.L_x_255:
[----:B------:R-:W3:Y:S02]  /*49f0*/  SYNCS.PHASECHK.TRANS64.TRYWAIT P0, [UR7+0x88], R2 ;  /* 0x00008802ff0075a7 */ /* 0x000ee40008001107 */
[----:B---3--:R-:W-:Y:S05]  /*4a00*/  @!P0 BRA `(.L_x_82) ;  /* 0x0000005800e48947 */ /* 0x008fea0003800000 */
.L_x_257:
[----:B------:R-:W3:Y:S02]  /*4a10*/  SYNCS.PHASECHK.TRANS64.TRYWAIT P0, [UR7+0x90], R2 ;  /* 0x00009002ff0075a7 */ /* 0x000ee40008001107 */
[----:B---3--:R-:W-:Y:S05]  /*4a20*/  @!P0 BRA `(.L_x_83) ;  /* 0x0000005800f48947 */ /* 0x008fea0003800000 */
.L_x_259:
[----:B-1----:R-:W-:-:S07]  /*4a30*/  MOV R0, UR7 ;  /* 0x0000000700007c02 */ /* 0x002fce0008000f00 */
.L_x_84:
[----:B-1----:R-:W-:-:S04]  /*4a40*/  SHF.L.U32 R2, R29, 0x1f, RZ ;  /* 0x0000001f1d027819 */ /* 0x002fc800000006ff */
[----:B------:R1:W3:Y:S03]  /*4a50*/  SYNCS.PHASECHK.TRANS64.TRYWAIT P0, [R0+URZ+0x98], R2 ;  /* 0x00009802000075a7 */ /* 0x0002e600080011ff */
[----:B---3--:R-:W-:Y:S05]  /*4a60*/  @!P0 NANOSLEEP.SYNCS 0x989680 ;  /* 0x009896800000895d */ /* 0x008fea0003900000 */
[----:B------:R-:W3:Y:S02]  /*4a70*/  @!P0 SYNCS.PHASECHK.TRANS64 P0, [R0+URZ+0x98], R2 ;  /* 0x00009802000085a7 */ /* 0x000ee400080010ff */
[----:B--23--:R-:W-:Y:S05]  /*4a80*/  @P0 EXIT ;  /* 0x000000000000094d */ /* 0x00cfea0003800000 */
[----:B------:R-:W-:Y:S05]  /*4a90*/  BRA `(.L_x_84) ;  /* 0xfffffffc00e87947 */ /* 0x000fea000383ffff */
.L_x_69:
[----:B------:R-:W-:-:S06]  /*4aa0*/  UISETP.GE.AND UP0, UPT, UR8, 0x4, UPT ;  /* 0x000000040800788c */ /* 0x000fcc000bf06270 */
[----:B------:R-:W-:-:S13]  /*4ab0*/  PLOP3.LUT P0, PT, PT, PT, UP0, 0x80, 0x8 ;  /* 0x000000000008781c */ /* 0x000fda0003f0f008 */
[----:B------:R-:W-:Y:S05]  /*4ac0*/  @!P0 EXIT ;  /* 0x000000000000894d */ /* 0x000fea0003800000 */
[----:B------:R-:W-:Y:S01]  /*4ad0*/  BAR.SYNC.DEFER_BLOCKING 0x6, 0xa0 ;  /* 0x0182800000007b1d */ /* 0x000fe20000010000 */
[C---:B------:R-:W-:Y:S01]  /*4ae0*/  IMAD.SHL.U32 R2, R121.reuse, 0x20, RZ ;  /* 0x0000002079027824 */ /* 0x040fe200078e00ff */
[C---:B------:R-:W-:Y:S01]  /*4af0*/  LOP3.LUT R123, R121.reuse, 0x60, RZ, 0xc0, !PT ;  /* 0x00000060797b7812 */ /* 0x040fe200078ec0ff */
[C---:B------:R-:W-:Y:S01]  /*4b00*/  IMAD.SHL.U32 R120, R121.reuse, 0x4, RZ ;  /* 0x0000000479787824 */ /* 0x040fe200078e00ff */
[C---:B------:R-:W-:Y:S01]  /*4b10*/  LOP3.LUT R122, R121.reuse, 0x2, RZ, 0xc0, !PT ;  /* 0x00000002797a7812 */ /* 0x040fe200078ec0ff */
[----:B------:R-:W-:Y:S01]  /*4b20*/  IMAD.U32 R41, R121, 0x10000, RZ ;  /* 0x0001000079297824 */ /* 0x000fe200078e00ff */
[----:B------:R-:W-:Y:S02]  /*4b30*/  UMOV UR41, 0x400 ;  /* 0x0000040000297882 */ /* 0x000fe40000000000 */
[----:B------:R-:W1:Y:S01]  /*4b40*/  LDC R108, c[0x0][0x370] ;  /* 0x0000dc00ff6c7b82 */ /* 0x000e620000000800 */
[----:B------:R-:W-:Y:S01]  /*4b50*/  ULEA UR41, UR37, UR41, 0x18 ;  /* 0x0000002925297291 */ /* 0x000fe2000f8ec0ff */
[----:B------:R-:W-:Y:S01]  /*4b60*/  LOP3.LUT R3, R2, 0xc0, RZ, 0xc0, !PT ;  /* 0x000000c002037812 */ /* 0x000fe200078ec0ff */
[----:B------:R-:W-:Y:S01]  /*4b70*/  IMAD.MOV.U32 R40, RZ, RZ, RZ ;  /* 0x000000ffff287224 */ /* 0x000fe200078e00ff */
[----:B------:R-:W-:Y:S01]  /*4b80*/  LOP3.LUT R41, R41, 0x600000, RZ, 0xc0, !PT ;  /* 0x0060000029297812 */ /* 0x000fe200078ec0ff */
[----:B------:R-:W-:Y:S01]  /*4b90*/  UIADD3 UR40, UPT, UPT, UR41, 0x200, URZ ;  /* 0x0000020029287890 */ /* 0x000fe2000fffe0ff */
[----:B------:R-:W-:Y:S01]  /*4ba0*/  LOP3.LUT R120, R3, 0x18, R120, 0xf8, !PT ;  /* 0x0000001803787812 */ /* 0x000fe200078ef878 */
[----:B------:R-:W-:Y:S01]  /*4bb0*/  IMAD.MOV.U32 R118, RZ, RZ, RZ ;  /* 0x000000ffff767224 */ /* 0x000fe200078e00ff */
[----:B------:R-:W2:Y:S01]  /*4bc0*/  LDC R107, c[0x0][0x374] ;  /* 0x0000dd00ff6b7b82 */ /* 0x000ea20000000800 */
[----:B------:R-:W-:Y:S01]  /*4bd0*/  LOP3.LUT R121, R121, 0x4, RZ, 0xc0, !PT ;  /* 0x0000000479797812 */ /* 0x000fe200078ec0ff */
[----:B------:R-:W-:Y:S01]  /*4be0*/  IMAD.MOV.U32 R106, RZ, RZ, RZ ;  /* 0x000000ffff6a7224 */ /* 0x000fe200078e00ff */
[----:B------:R-:W-:-:S02]  /*4bf0*/  LOP3.LUT R120, R120, 0xf20, R2, 0xf8, !PT ;  /* 0x00000f2078787812 */ /* 0x000fc400078ef802 */
[----:B------:R-:W-:Y:S02]  /*4c00*/  CS2R R116, SRZ ;  /* 0x0000000000747805 */ /* 0x000fe4000001ff00 */
[----:B------:R-:W-:Y:S01]  /*4c10*/  IADD3 R119, PT, PT, -R121, 0x2, RZ ;  /* 0x0000000279777810 */ /* 0x000fe20007ffe1ff */
[----:B------:R-:W4:Y:S01]  /*4c20*/  LDCU.64 UR46, c[0x0][0x348] ;  /* 0x00006900ff2e77ac */ /* 0x000f220008000a00 */
[----:B------:R-:W-:Y:S01]  /*4c30*/  LEA R120, R120, UR40, 0x1 ;  /* 0x0000002878787c11 */ /* 0x000fe2000f8e08ff */
[----:B------:R-:W3:Y:S01]  /*4c40*/  LDS R0, [UR41+0x160] ;  /* 0x00016029ff007984 */ /* 0x000ee20008000800 */
[----:B------:R-:W-:Y:S01]  /*4c50*/  UMOV UR44, 0x1 ;  /* 0x00000001002c7882 */ /* 0x000fe20000000000 */
[----:B------:R-:W-:Y:S01]  /*4c60*/  UMOV UR43, URZ ;  /* 0x000000ff002b7c82 */ /* 0x000fe20008000000 */
[----:B------:R-:W-:Y:S01]  /*4c70*/  UMOV UR42, URZ ;  /* 0x000000ff002a7c82 */ /* 0x000fe20008000000 */
[----:B-1234-:R-:W-:-:S07]  /*4c80*/  IMAD.IADD R41, R0, 0x1, R41 ;  /* 0x0000000100297824 */ /* 0x01efce00078e0229 */
.L_x_208:
[C---:B------:R-:W-:Y:S02]  /*4c90*/  LEA R0, R106.reuse, UR41, 0x3 ;  /* 0x000000296a007c11 */ /* 0x040fe4000f8e18ff */
[----:B------:R-:W-:Y:S02]  /*4ca0*/  SHF.L.U32 R2, R117, 0x1f, RZ ;  /* 0x0000001f75027819 */ /* 0x000fe400000006ff */
[----:B------:R-:W-:Y:S02]  /*4cb0*/  LEA R8, R106, UR41, 0x4 ;  /* 0x000000296a087c11 */ /* 0x000fe4000f8e20ff */
[----:B------:R-:W1:Y:S02]  /*4cc0*/  SYNCS.PHASECHK.TRANS64.TRYWAIT P0, [R0+URZ+0xb0], R2 ;  /* 0x0000b002000075a7 */ /* 0x000e6400080011ff */
[----:B-1----:R-:W-:Y:S05]  /*4cd0*/  @!P0 BRA `(.L_x_85) ;  /* 0x0000005800608947 */ /* 0x002fea0003800000 */
.L_x_260:
[----:B------:R-:W2:Y:S01]  /*4ce0*/  LDS.128 R8, [R8+0x140] ;  /* 0x0001400008087984 */ /* 0x000ea20000000c00 */
[----:B------:R-:W-:Y:S01]  /*4cf0*/  ISETP.GE.AND P0, PT, R36, 0x1, PT ;  /* 0x000000012400780c */ /* 0x000fe20003f06270 */
        /* <DEDUP_REMOVED lines=9> */
[----:B--2---:R-:W-:-:S04]  /*4d90*/  LOP3.LUT P3, RZ, R10, 0x1, RZ, 0xc0, !PT ;  /* 0x000000010aff7812 */ /* 0x004fc8000786c0ff */
[----:B------:R-:W-:-:S09]  /*4da0*/  P2R R126, PR, RZ, 0x8 ;  /* 0x00000008ff7e7803 */ /* 0x000fd20000000000 */
[----:B------:R-:W-:Y:S02]  /*4db0*/  @P3 MOV R114, R8 ;  /* 0x0000000800723202 */ /* 0x000fe40000000f00 */
[----:B------:R-:W-:Y:S01]  /*4dc0*/  @P3 LOP3.LUT R113, R9, 0xffff, RZ, 0xc0, !PT ;  /* 0x0000ffff09713812 */ /* 0x000fe200078ec0ff */
[----:B-1----:R-:W-:Y:S06]  /*4dd0*/  @!P0 BRA `(.L_x_86) ;  /* 0x0000000000b88947 */ /* 0x002fec0003800000 */
[----:B------:R-:W1:Y:S01]  /*4de0*/  LDC.64 R4, c[0x0][0xb18] ;  /* 0x0002c600ff047b82 */ /* 0x000e620000000a00 */
[----:B------:R-:W-:-:S07]  /*4df0*/  ISETP.NE.AND P0, PT, R36, 0x1, PT ;  /* 0x000000012400780c */ /* 0x000fce0003f05270 */
[----:B------:R-:W2:Y:S08]  /*4e00*/  LDC.64 R6, c[0x0][0xb10] ;  /* 0x0002c400ff067b82 */ /* 0x000eb00000000a00 */
[----:B------:R-:W3:Y:S08]  /*4e10*/  LDC R0, c[0x0][0xb20] ;  /* 0x0002c800ff007b82 */ /* 0x000ef00000000800 */
[----:B------:R-:W4:Y:S01]  /*4e20*/  LDC R12, c[0x0][0xb0c] ;  /* 0x0002c300ff0c7b82 */ /* 0x000f220000000800 */
[----:B-1----:R-:W-:Y:S01]  /*4e30*/  IMAD.HI.U32 R14, R107, R5, RZ ;  /* 0x000000056b0e7227 */ /* 0x002fe200078e00ff */
[----:B------:R-:W-:-:S03]  /*4e40*/  ISETP.NE.AND P1, PT, R4, 0x1, PT ;  /* 0x000000010400780c */ /* 0x000fc60003f25270 */
[----:B------:R-:W-:-:S03]  /*4e50*/  IMAD.HI.U32 R5, R113, R5, RZ ;  /* 0x0000000571057227 */ /* 0x000fc600078e00ff */
[----:B------:R-:W1:Y:S01]  /*4e60*/  LDC.64 R2, c[0x0][0xb28] ;  /* 0x0002ca00ff027b82 */ /* 0x000e620000000a00 */
[----:B--2---:R-:W-:-:S04]  /*4e70*/  IMAD.HI.U32 R15, R108, R6, RZ ;  /* 0x000000066c0f7227 */ /* 0x004fc800078e00ff */
[----:B------:R-:W-:Y:S01]  /*4e80*/  IMAD.HI.U32 R16, R114, R6, RZ ;  /* 0x0000000672107227 */ /* 0x000fe200078e00ff */
[-C--:B------:R-:W-:Y:S02]  /*4e90*/  SHF.R.U32.HI R15, RZ, R7.reuse, R15 ;  /* 0x00000007ff0f7219 */ /* 0x080fe4000001160f */
        /* <DEDUP_REMOVED lines=8> */
[----:B-1----:R-:W-:-:S04]  /*4f20*/  IMAD.HI.U32 R13, R14, R2, RZ ;  /* 0x000000020e0d7227 */ /* 0x002fc800078e00ff */
        /* <DEDUP_REMOVED lines=25> */
.L_x_86:
[----:B------:R-:W1:Y:S02]  /*50c0*/  LDCU UR4, c[0x0][0xb30] ;  /* 0x00016600ff0477ac */ /* 0x000e640008000800 */
[----:B-1----:R-:W-:-:S09]  /*50d0*/  UISETP.NE.AND UP0, UPT, UR4, 0x1, UPT ;  /* 0x000000010400788c */ /* 0x002fd2000bf05270 */
[----:B------:R-:W-:Y:S05]  /*50e0*/  BRA.U UP0, `(.L_x_87) ;  /* 0x0000000100407547 */ /* 0x000fea000b800000 */
[----:B------:R-:W1:Y:S08]  /*50f0*/  LDC.64 R4, c[0x0][0xb10] ;  /* 0x0002c400ff047b82 */ /* 0x000e700000000a00 */
[----:B------:R-:W2:Y:S08]  /*5100*/  LDC.64 R2, c[0x0][0xb18] ;  /* 0x0002c600ff027b82 */ /* 0x000eb00000000a00 */
[----:B------:R-:W3:Y:S08]  /*5110*/  LDC R0, c[0x0][0xb20] ;  /* 0x0002c800ff007b82 */ /* 0x000ef00000000800 */
[----:B------:R-:W4:Y:S01]  /*5120*/  LDC R6, c[0x0][0xb0c] ;  /* 0x0002c300ff067b82 */ /* 0x000f220000000800 */
[----:B-1----:R-:W-:-:S05]  /*5130*/  IMAD.HI.U32 R4, R114, R4, RZ ;  /* 0x0000000472047227 */ /* 0x002fca00078e00ff */
[----:B------:R-:W-:Y:S01]  /*5140*/  SHF.R.U32.HI R4, RZ, R5, R4 ;  /* 0x00000005ff047219 */ /* 0x000fe20000011604 */
[----:B--2---:R-:W-:Y:S01]  /*5150*/  IMAD.HI.U32 R3, R113, R3, RZ ;  /* 0x0000000371037227 */ /* 0x004fe200078e00ff */
[----:B------:R-:W-:-:S04]  /*5160*/  ISETP.NE.AND P0, PT, R2, 0x1, PT ;  /* 0x000000010200780c */ /* 0x000fc80003f05270 */
[----:B---3--:R-:W-:-:S04]  /*5170*/  SHF.R.U32.HI R0, RZ, R0, R3 ;  /* 0x00000000ff007219 */ /* 0x008fc80000011603 */
[----:B------:R-:W-:Y:S02]  /*5180*/  SEL R0, R113, R0, !P0 ;  /* 0x0000000071007207 */ /* 0x000fe40004000000 */
[----:B----4-:R-:W-:-:S04]  /*5190*/  ISETP.NE.AND P1, PT, R6, 0x1, PT ;  /* 0x000000010600780c */ /* 0x010fc80003f25270 */
[----:B------:R-:W-:-:S05]  /*51a0*/  SEL R4, R114, R4, !P1 ;  /* 0x0000000472047207 */ /* 0x000fca0004800000 */
[----:B------:R-:W-:Y:S02]  /*51b0*/  IMAD.IADD R3, R0, 0x1, -R4 ;  /* 0x0000000100037824 */ /* 0x000fe400078e0a04 */
[----:B------:R-:W-:Y:S02]  /*51c0*/  IMAD.IADD R0, R4, 0x1, -R0 ;  /* 0x0000000104007824 */ /* 0x000fe400078e0a00 */
[----:B------:R-:W-:Y:S02]  /*51d0*/  IMAD R114, R3, R6, R114 ;  /* 0x0000000603727224 */ /* 0x000fe400078e0272 */
[----:B------:R-:W-:Y:S02]  /*51e0*/  IMAD R113, R0, R2, R113 ;  /* 0x0000000200717224 */ /* 0x000fe400078e0271 */
.L_x_87:
[----:B------:R-:W-:Y:S01]  /*51f0*/  ULOP3.LUT UP0, URZ, UR40, 0x1b0, URZ, 0xc0, !UPT ;  /* 0x000001b028ff7892 */ /* 0x000fe2000f80c0ff */
[----:B------:R-:W-:Y:S02]  /*5200*/  IADD3 R106, PT, PT, R106, 0x1, RZ ;  /* 0x000000016a6a7810 */ /* 0x000fe40007ffe0ff */
[----:B------:R-:W-:-:S06]  /*5210*/  @P3 SHF.R.U32.HI R115, RZ, 0x10, R9 ;  /* 0x00000010ff733819 */ /* 0x000fcc0000011609 */
[----:B------:R-:W-:Y:S05]  /*5220*/  BRA.U !UP0, `(.L_x_88) ;  /* 0x00000001087c7547 */ /* 0x000fea000b800000 */
[----:B------:R-:W-:Y:S01]  /*5230*/  MOV R2, 0x0 ;  /* 0x0000000000027802 */ /* 0x000fe20000000f00 */
[----:B------:R-:W1:Y:S01]  /*5240*/  LDCU.64 UR8, c[0x4][0x80] ;  /* 0x01001000ff0877ac */ /* 0x000e620008000a00 */
[----:B------:R-:W-:Y:S02]  /*5250*/  HFMA2 R12, -RZ, RZ, 0, 5.9604644775390625e-08 ;  /* 0x00000001ff0c7431 */ /* 0x000fe400000001ff */
[----:B------:R-:W-:Y:S01]  /*5260*/  IMAD.MOV.U32 R8, RZ, RZ, 0x70 ;  /* 0x00000070ff087424 */ /* 0x000fe200078e00ff */
[----:B------:R2:W3:Y:S01]  /*5270*/  LDC.64 R14, c[0x4][R2] ;  /* 0x01000000020e7b82 */ /* 0x0004e20000000a00 */
[----:B------:R-:W4:Y:S01]  /*5280*/  LDCU.64 UR6, c[0x4][0x88] ;  /* 0x01001100ff0677ac */ /* 0x000f220008000a00 */
[----:B------:R-:W-:Y:S01]  /*5290*/  IMAD.MOV.U32 R13, RZ, RZ, RZ ;  /* 0x000000ffff0d7224 */ /* 0x000fe200078e00ff */
[----:B------:R-:W2:Y:S01]  /*52a0*/  LDCU.64 UR4, c[0x4][0x8] ;  /* 0x01000100ff0477ac */ /* 0x000ea20008000a00 */
[----:B-1----:R-:W-:Y:S01]  /*52b0*/  IMAD.U32 R4, RZ, RZ, UR8 ;  /* 0x00000008ff047e24 */ /* 0x002fe2000f8e00ff */
[----:B------:R-:W-:Y:S01]  /*52c0*/  MOV R5, UR9 ;  /* 0x0000000900057c02 */ /* 0x000fe20008000f00 */
[----:B----4-:R-:W-:Y:S01]  /*52d0*/  IMAD.U32 R6, RZ, RZ, UR6 ;  /* 0x00000006ff067e24 */ /* 0x010fe2000f8e00ff */
[----:B------:R-:W-:Y:S01]  /*52e0*/  MOV R7, UR7 ;  /* 0x0000000700077c02 */ /* 0x000fe20008000f00 */
[----:B--2---:R-:W-:Y:S01]  /*52f0*/  IMAD.U32 R10, RZ, RZ, UR4 ;  /* 0x00000004ff0a7e24 */ /* 0x004fe2000f8e00ff */
[----:B------:R-:W-:-:S02]  /*5300*/  MOV R11, UR5 ;  /* 0x00000005000b7c02 */ /* 0x000fc40008000f00 */
[----:B------:R-:W-:-:S07]  /*5310*/  LEPC R20, `(.L_x_89) ;  /* 0x000000001014794e */ /* 0x000fce0000000000 */
[----:B---3-5:R-:W-:Y:S05]  /*5320*/  CALL.ABS.NOINC R14 ;  /* 0x000000000e007343 */ /* 0x028fea0003c00000 */
.L_x_89:
[----:B------:R-:W1:Y:S01]  /*5330*/  LDC.64 R2, c[0x4][R2] ;  /* 0x0100000002027b82 */ /* 0x000e620000000a00 */
[----:B------:R-:W2:Y:S01]  /*5340*/  LDCU.64 UR8, c[0x4][0x80] ;  /* 0x01001000ff0877ac */ /* 0x000ea20008000a00 */
[----:B------:R-:W-:Y:S02]  /*5350*/  HFMA2 R12, -RZ, RZ, 0, 5.9604644775390625e-08 ;  /* 0x00000001ff0c7431 */ /* 0x000fe400000001ff */
[----:B------:R-:W-:Y:S01]  /*5360*/  IMAD.MOV.U32 R8, RZ, RZ, 0x70 ;  /* 0x00000070ff087424 */ /* 0x000fe200078e00ff */
[----:B------:R-:W3:Y:S01]  /*5370*/  LDCU.64 UR6, c[0x4][0x88] ;  /* 0x01001100ff0677ac */ /* 0x000ee20008000a00 */
[----:B------:R-:W-:Y:S01]  /*5380*/  IMAD.MOV.U32 R13, RZ, RZ, RZ ;  /* 0x000000ffff0d7224 */ /* 0x000fe200078e00ff */
[----:B------:R-:W4:Y:S01]  /*5390*/  LDCU.64 UR4, c[0x4][0x8] ;  /* 0x01000100ff0477ac */ /* 0x000f220008000a00 */
[----:B--2---:R-:W-:Y:S02]  /*53a0*/  MOV R4, UR8 ;  /* 0x0000000800047c02 */ /* 0x004fe40008000f00 */
[----:B------:R-:W-:Y:S01]  /*53b0*/  MOV R5, UR9 ;  /* 0x0000000900057c02 */ /* 0x000fe20008000f00 */
[----:B---3--:R-:W-:Y:S01]  /*53c0*/  IMAD.U32 R6, RZ, RZ, UR6 ;  /* 0x00000006ff067e24 */ /* 0x008fe2000f8e00ff */
[----:B------:R-:W-:Y:S01]  /*53d0*/  MOV R7, UR7 ;  /* 0x0000000700077c02 */ /* 0x000fe20008000f00 */
[----:B----4-:R-:W-:Y:S01]  /*53e0*/  IMAD.U32 R10, RZ, RZ, UR4 ;  /* 0x00000004ff0a7e24 */ /* 0x010fe2000f8e00ff */
[----:B------:R-:W-:-:S02]  /*53f0*/  MOV R11, UR5 ;  /* 0x00000005000b7c02 */ /* 0x000fc40008000f00 */
[----:B------:R-:W-:-:S07]  /*5400*/  LEPC R20, `(.L_x_88) ;  /* 0x000000001014794e */ /* 0x000fce0000000000 */
[----:B-1----:R-:W-:Y:S05]  /*5410*/  CALL.ABS.NOINC R2 ;  /* 0x0000000002007343 */ /* 0x002fea0003c00000 */
.L_x_88:
[----:B------:R-:W1:Y:S01]  /*5420*/  LDC.64 R2, c[0x0][0x890] ;  /* 0x00022400ff027b82 */ /* 0x000e620000000a00 */
[----:B------:R-:W-:-:S06]  /*5430*/  ULOP3.LUT UR4, UR44, 0x1, URZ, 0x3c, !UPT ;  /* 0x000000012c047892 */ /* 0x000fcc000f8e3cff */
[----:B------:R-:W-:Y:S01]  /*5440*/  IMAD.U32 R112, RZ, RZ, UR4 ;  /* 0x00000004ff707e24 */ /* 0x000fe2000f8e00ff */
[----:B-1----:R-:W-:-:S04]  /*5450*/  ISETP.NE.U32.AND P4, PT, R2, RZ, PT ;  /* 0x000000ff0200720c */ /* 0x002fc80003f85070 */
[----:B------:R-:W-:-:S13]  /*5460*/  ISETP.NE.AND.EX P4, PT, R3, RZ, PT, P4 ;  /* 0x000000ff0300720c */ /* 0x000fda0003f85340 */
[----:B------:R-:W-:Y:S05]  /*5470*/  @!P4 BRA `(.L_x_90) ;  /* 0x000000000034c947 */ /* 0x000fea0003800000 */
[----:B------:R-:W1:Y:S02]  /*5480*/  LDCU.64 UR4, c[0x0][0x888] ;  /* 0x00011100ff0477ac */ /* 0x000e640008000a00 */
[----:B-1----:R-:W-:-:S04]  /*5490*/  UISETP.NE.U32.AND UP0, UPT, UR4, URZ, UPT ;  /* 0x000000ff0400728c */ /* 0x002fc8000bf05070 */
[----:B------:R-:W-:-:S09]  /*54a0*/  UISETP.NE.AND.EX UP0, UPT, UR5, URZ, UPT, UP0 ;  /* 0x000000ff0500728c */ /* 0x000fd2000bf05300 */
[----:B------:R-:W-:Y:S05]  /*54b0*/  BRA.U !UP0, `(.L_x_91) ;  /* 0x0000000108187547 */ /* 0x000fea000b800000 */
[----:B------:R-:W1:Y:S01]  /*54c0*/  LDC.64 R4, c[0x0][0x888] ;  /* 0x00022200ff047b82 */ /* 0x000e620000000a00 */
[----:B------:R-:W-:-:S04]  /*54d0*/  IMAD R0, R2, UR36, RZ ;  /* 0x0000002402007c24 */ /* 0x000fc8000f8e02ff */
[----:B-1----:R-:W-:-:S05]  /*54e0*/  IMAD.WIDE R4, R0, 0x4, R4 ;  /* 0x0000000400047825 */ /* 0x002fca00078e0204 */
[----:B-----5:R1:W5:Y:S01]  /*54f0*/  LDG.E R63, desc[UR38][R4.64] ;  /* 0x00000026043f7981 */ /* 0x020362000c1e1900 */
[----:B------:R-:W-:Y:S01]  /*5500*/  MOV R101, 0x1 ;  /* 0x0000000100657802 */ /* 0x000fe20000000f00 */
[----:B------:R-:W-:Y:S06]  /*5510*/  BRA `(.L_x_90) ;  /* 0x00000000000c7947 */ /* 0x000fec0003800000 */
.L_x_91:
[----:B------:R-:W1:Y:S01]  /*5520*/  LDCU UR4, c[0x0][0x880] ;  /* 0x00011000ff0477ac */ /* 0x000e620008000800 */
[----:B------:R-:W-:Y:S01]  /*5530*/  HFMA2 R101, -RZ, RZ, 0, 5.9604644775390625e-08 ;  /* 0x00000001ff657431 */ /* 0x000fe200000001ff */
[----:B-1---5:R-:W-:Y:S02]  /*5540*/  MOV R63, UR4 ;  /* 0x00000004003f7c02 */ /* 0x022fe40008000f00 */
.L_x_90:
[----:B-1----:R-:W1:Y:S02]  /*5550*/  LDC.64 R4, c[0x0][0x8b0] ;  /* 0x00022c00ff047b82 */ /* 0x002e640000000a00 */
        /* <DEDUP_REMOVED lines=11> */
[----:B------:R-:W-:Y:S05]  /*5610*/  BRA `(.L_x_92) ;  /* 0x0000000000087947 */ /* 0x000fea0003800000 */
.L_x_93:
[----:B------:R-:W1:Y:S02]  /*5620*/  LDCU UR4, c[0x0][0x8a0] ;  /* 0x00011400ff0477ac */ /* 0x000e640008000800 */
[----:B-1---5:R-:W-:Y:S02]  /*5630*/  MOV R42, UR4 ;  /* 0x00000004002a7c02 */ /* 0x022fe40008000f00 */
.L_x_92:
[----:B------:R-:W-:Y:S01]  /*5640*/  UISETP.NE.AND UP0, UPT, UR45, URZ, UPT ;  /* 0x000000ff2d00728c */ /* 0x000fe2000bf05270 */
[----:B------:R-:W-:-:S04]  /*5650*/  PLOP3.LUT P0, PT, PT, PT, PT, 0x8, 0x80 ;  /* 0x000000000080781c */ /* 0x000fc80003f0e170 */
[----:B------:R-:W-:-:S04]  /*5660*/  P2R R127, PR, RZ, 0x1 ;  /* 0x00000001ff7f7803 */ /* 0x000fc80000000000 */
[----:B------:R-:W-:Y:S05]  /*5670*/  BRA.U !UP0, `(.L_x_94) ;  /* 0x00000001083c7547 */ /* 0x000fea000b800000 */
[----:B------:R-:W-:-:S04]  /*5680*/  ISETP.NE.U32.AND P0, PT, R2, RZ, PT ;  /* 0x000000ff0200720c */ /* 0x000fc80003f05070 */
[----:B------:R-:W-:-:S13]  /*5690*/  ISETP.NE.AND.EX P0, PT, R3, RZ, PT, P0 ;  /* 0x000000ff0300720c */ /* 0x000fda0003f05300 */
[----:B-----5:R-:W-:-:S04]  /*56a0*/  @!P0 FSETP.EQ.AND P1, PT, R63, RZ, PT ;  /* 0x000000ff3f00820b */ /* 0x020fc80003f22000 */
[----:B------:R-:W-:Y:S01]  /*56b0*/  P2R R127, PR, RZ, 0x2 ;  /* 0x00000002ff7f7803 */ /* 0x000fe20000000000 */
[----:B------:R-:W-:Y:S08]  /*56c0*/  @!P0 BRA `(.L_x_94) ;  /* 0x0000000000288947 */ /* 0x000ff00003800000 */
[----:B------:R-:W2:Y:S01]  /*56d0*/  LDCU.64 UR4, c[0x0][0x888] ;  /* 0x00011100ff0477ac */ /* 0x000ea20008000a00 */
[----:B------:R-:W-:Y:S02]  /*56e0*/  LOP3.LUT P1, RZ, R101, 0xff, RZ, 0xc0, !PT ;  /* 0x000000ff65ff7812 */ /* 0x000fe4000782c0ff */
[----:B------:R-:W-:-:S04]  /*56f0*/  FSETP.NEU.AND P0, PT, R63, RZ, PT ;  /* 0x000000ff3f00720b */ /* 0x000fc80003f0d000 */
[----:B------:R-:W-:Y:S02]  /*5700*/  SEL R0, RZ, 0xffffffff, P0 ;  /* 0xffffffffff007807 */ /* 0x000fe40000000000 */
[----:B--2---:R-:W-:-:S04]  /*5710*/  ISETP.NE.U32.AND P2, PT, RZ, UR4, PT ;  /* 0x00000004ff007c0c */ /* 0x004fc8000bf45070 */
[----:B------:R-:W-:-:S04]  /*5720*/  ISETP.NE.AND.EX P2, PT, RZ, UR5, PT, P2 ;  /* 0x00000005ff007c0c */ /* 0x000fc8000bf45320 */
[----:B------:R-:W-:-:S04]  /*5730*/  @!P1 SEL R0, RZ, 0xffffffff, P2 ;  /* 0xffffffffff009807 */ /* 0x000fc80001000000 */
[----:B------:R-:W-:-:S04]  /*5740*/  LOP3.LUT R0, R0, 0x1, RZ, 0xc0, !PT ;  /* 0x0000000100007812 */ /* 0x000fc800078ec0ff */
[----:B------:R-:W-:-:S04]  /*5750*/  ISETP.EQ.U32.AND P0, PT, R0, 0x1, PT ;  /* 0x000000010000780c */ /* 0x000fc80003f02070 */
[----:B------:R-:W-:-:S09]  /*5760*/  P2R R127, PR, RZ, 0x1 ;  /* 0x00000001ff7f7803 */ /* 0x000fd20000000000 */
.L_x_94:
[----:B------:R-:W-:Y:S01]  /*5770*/  ISETP.NE.AND P5, PT, R127, RZ, PT ;  /* 0x000000ff7f00720c */ /* 0x000fe20003fa5270 */
[----:B------:R-:W-:Y:S01]  /*5780*/  IMAD.MOV.U32 R111, RZ, RZ, 0x1 ;  /* 0x00000001ff6f7424 */ /* 0x000fe200078e00ff */
[----:B------:R-:W-:Y:S01]  /*5790*/  LEA R3, R40, UR41, 0x3 ;  /* 0x0000002928037c11 */ /* 0x000fe2000f8e18ff */
[----:B------:R-:W-:Y:S01]  /*57a0*/  IMAD.SHL.U32 R104, R23, 0x80, RZ ;  /* 0x0000008017687824 */ /* 0x000fe200078e00ff */
[----:B------:R-:W-:Y:S01]  /*57b0*/  SHF.L.U32 R0, R118, 0x1f, RZ ;  /* 0x0000001f76007819 */ /* 0x000fe200000006ff */
[----:B------:R-:W-:Y:S01]  /*57c0*/  IMAD.SHL.U32 R103, R22, 0x80, RZ ;  /* 0x0000008016677824 */ /* 0x000fe200078e00ff */
[----:B-----5:R-:W-:Y:S01]  /*57d0*/  FSETP.NEU.AND P3, PT, R63, RZ, PT ;  /* 0x000000ff3f00720b */ /* 0x020fe20003f6d000 */
[----:B------:R-:W-:Y:S01]  /*57e0*/  IMAD R38, R40, 0x80, R41 ;  /* 0x0000008028267824 */ /* 0x000fe200078e0229 */
[----:B------:R-:W-:Y:S01]  /*57f0*/  CS2R R98, SRZ ;  /* 0x0000000000627805 */ /* 0x000fe2000001ff00 */
[----:B------:R-:W-:Y:S01]  /*5800*/  IMAD.MOV.U32 R39, RZ, RZ, RZ ;  /* 0x000000ffff277224 */ /* 0x000fe200078e00ff */
[----:B------:R-:W-:Y:S01]  /*5810*/  CS2R R96, SRZ ;  /* 0x0000000000607805 */ /* 0x000fe2000001ff00 */
[----:B------:R-:W-:Y:S01]  /*5820*/  IMAD.U32 R110, RZ, RZ, UR42 ;  /* 0x0000002aff6e7e24 */ /* 0x000fe2000f8e00ff */
[----:B------:R-:W-:Y:S01]  /*5830*/  CS2R R94, SRZ ;  /* 0x00000000005e7805 */ /* 0x000fe2000001ff00 */
[----:B------:R-:W-:Y:S01]  /*5840*/  VOTEU.ALL UP0, P5 ;  /* 0x0000000000ff7886 */ /* 0x000fe20002800000 */
[----:B------:R-:W-:Y:S01]  /*5850*/  @!P5 SHF.L.U32 R2, R112, 0x1f, RZ ;  /* 0x0000001f7002d819 */ /* 0x000fe200000006ff */
[----:B------:R-:W-:Y:S01]  /*5860*/  IMAD.U32 R109, RZ, RZ, UR43 ;  /* 0x0000002bff6d7e24 */ /* 0x000fe2000f8e00ff */
[----:B------:R-:W-:-:S02]  /*5870*/  CS2R R92, SRZ ;  /* 0x00000000005c7805 */ /* 0x000fc4000001ff00 */
[----:B------:R-:W-:Y:S01]  /*5880*/  CS2R R90, SRZ ;  /* 0x00000000005a7805 */ /* 0x000fe2000001ff00 */
[----:B------:R-:W-:Y:S01]  /*5890*/  @!UP0 ULEA UR4, UR43, UR41, 0x3 ;  /* 0x000000292b048291 */ /* 0x000fe2000f8e18ff */
[----:B------:R-:W-:Y:S02]  /*58a0*/  CS2R R88, SRZ ;  /* 0x0000000000587805 */ /* 0x000fe4000001ff00 */
[----:B------:R-:W-:Y:S02]  /*58b0*/  CS2R R86, SRZ ;  /* 0x0000000000567805 */ /* 0x000fe4000001ff00 */
[----:B------:R-:W-:-:S04]  /*58c0*/  CS2R R84, SRZ ;  /* 0x0000000000547805 */ /* 0x000fc8000001ff00 */
[----:B------:R2:W3:Y:S02]  /*58d0*/  @!P5 SYNCS.PHASECHK.TRANS64.TRYWAIT P1, [UR4+0x60], R2 ;  /* 0x00006002ff00d5a7 */ /* 0x0004e40008021104 */
[----:B------:R-:W4:Y:S01]  /*58e0*/  LDCU.64 UR4, c[0x0][0x888] ;  /* 0x00011100ff0477ac */ /* 0x000f220008000a00 */
[----:B------:R1:W3:Y:S01]  /*58f0*/  SYNCS.PHASECHK.TRANS64.TRYWAIT P0, [R3+URZ+0xd0], R0 ;  /* 0x0000d000030075a7 */ /* 0x0002e200080011ff */
[----:B----4-:R-:W-:-:S04]  /*5900*/  ISETP.NE.U32.AND P2, PT, RZ, UR4, PT ;  /* 0x00000004ff007c0c */ /* 0x010fc8000bf45070 */
[----:B------:R-:W-:-:S04]  /*5910*/  ISETP.NE.AND.EX P2, PT, RZ, UR5, PT, P2 ;  /* 0x00000005ff007c0c */ /* 0x000fc8000bf45320 */
[----:B--2---:R-:W-:Y:S02]  /*5920*/  SEL R2, RZ, 0xffffffff, P2 ;  /* 0xffffffffff027807 */ /* 0x004fe40001000000 */
[----:B------:R-:W-:Y:S02]  /*5930*/  LOP3.LUT P2, R102, R101, 0xff, RZ, 0xc0, !PT ;  /* 0x000000ff65667812 */ /* 0x000fe4000784c0ff */
[----:B-1----:R-:W-:-:S04]  /*5940*/  SEL R0, RZ, 0xffffffff, P3 ;  /* 0xffffffffff007807 */ /* 0x002fc80001800000 */
[----:B------:R-:W-:-:S04]  /*5950*/  @P4 SEL R0, R2, R0, !P2 ;  /* 0x0000000002004207 */ /* 0x000fc80005000000 */
[----:B------:R-:W-:-:S04]  /*5960*/  LOP3.LUT R0, R0, 0x1, RZ, 0xc0, !PT ;  /* 0x0000000100007812 */ /* 0x000fc800078ec0ff */
[----:B------:R-:W-:-:S04]  /*5970*/  ISETP.NE.U32.AND P2, PT, R0, 0x1, PT ;  /* 0x000000010000780c */ /* 0x000fc80003f45070 */
[----:B------:R-:W-:Y:S02]  /*5980*/  P2R R125, PR, RZ, 0x4 ;  /* 0x00000004ff7d7803 */ /* 0x000fe40000000000 */
[----:B---3--:R-:W-:Y:S02]  /*5990*/  @!P5 SEL R111, RZ, 0x1, !P1 ;  /* 0x00000001ff6fd807 */ /* 0x008fe40004800000 */
[----:B------:R-:W-:-:S07]  /*59a0*/  SEL R105, RZ, 0x1, !P0 ;  /* 0x00000001ff697807 */ /* 0x000fce0004000000 */
.L_x_207:
[----:B------:R-:W-:Y:S01]  /*59b0*/  ISETP.NE.AND P0, PT, R127, RZ, PT ;  /* 0x000000ff7f00720c */ /* 0x000fe20003f05270 */
[----:B------:R-:W-:Y:S05]  /*59c0*/  YIELD ;  /* 0x0000000000007946 */ /* 0x000fea0003800000 */
[----:B------:R-:W-:Y:S07]  /*59d0*/  BSSY B1, `(.L_x_95) ;  /* 0x000001a000017945 */ /* 0x000fee0003800000 */
[----:B------:R-:W-:Y:S05]  /*59e0*/  @P0 BRA `(.L_x_96) ;  /* 0x0000000000600947 */ /* 0x000fea0003800000 */
[----:B------:R-:W-:Y:S01]  /*59f0*/  ISETP.NE.AND P1, PT, R125, RZ, PT ;  /* 0x000000ff7d00720c */ /* 0x000fe20003f25270 */
[----:B------:R-:W-:Y:S01]  /*5a00*/  BSSY B0, `(.L_x_97) ;  /* 0x000000b000007945 */ /* 0x000fe20003800000 */
[----:B------:R-:W-:Y:S11]  /*5a10*/  ISETP.NE.AND P0, PT, R111, RZ, PT ;  /* 0x000000ff6f00720c */ /* 0x000ff60003f05270 */
[----:B------:R-:W-:Y:S05]  /*5a20*/  @P1 LEA R6, R109, R120, 0xd ;  /* 0x000000786d061211 */ /* 0x000fea00078e68ff */
[--C-:B------:R-:W-:Y:S02]  /*5a30*/  @P1 IMAD R5, R122, -0x10, R6.reuse ;  /* 0xfffffff07a051824 */ /* 0x100fe400078e0206 */
[----:B------:R-:W-:Y:S03]  /*5a40*/  @P1 IMAD R4, R121, -0x10, R6 ;  /* 0xfffffff079041824 */ /* 0x000fe600078e0206 */
[----:B------:R-:W-:Y:S01]  /*5a50*/  @P1 LEA R3, R119, R5, 0x4 ;  /* 0x0000000577031211 */ /* 0x000fe200078e20ff */
[----:B------:R-:W-:Y:S06]  /*5a60*/  @P0 BRA `(.L_x_98) ;  /* 0x0000000000100947 */ /* 0x000fec0003800000 */
[----:B------:R-:W-:Y:S02]  /*5a70*/  LEA R2, R109, UR41, 0x3 ;  /* 0x000000296d027c11 */ /* 0x000fe4000f8e18ff */
[----:B------:R-:W-:Y:S04]  /*5a80*/  SHF.L.U32 R0, R112, 0x1f, RZ ;  /* 0x0000001f70007819 */ /* 0x000fe800000006ff */
[----:B------:R-:W1:Y:S02]  /*5a90*/  SYNCS.PHASECHK.TRANS64.TRYWAIT P0, [R2+URZ+0x60], R0 ;  /* 0x00006000020075a7 */ /* 0x000e6400080011ff */
[----:B-1----:R-:W-:Y:S05]  /*5aa0*/  @!P0 BRA `(.L_x_99) ;  /* 0x0000004c00008947 */ /* 0x002fea0003800000 */
.L_x_98:
[----:B------:R-:W-:Y:S05]  /*5ab0*/  BSYNC B0 ;  /* 0x0000000000007941 */ /* 0x000fea0003800000 */
.L_x_97:
[----:B------:R-:W-:Y:S01]  /*5ac0*/  ISETP.NE.AND P0, PT, R125, RZ, PT ;  /* 0x000000ff7d00720c */ /* 0x000fe20003f05270 */
[----:B------:R-:W-:Y:S11]  /*5ad0*/  VIADD R109, R109, 0x1 ;  /* 0x000000016d6d7836 */ /* 0x000ff60000000000 */
[----:B------:R-:W-:Y:S01]  /*5ae0*/  @!UPT UIADD3 URZ, UPT, UPT, URZ, URZ, URZ ;  /* 0x000000fffffff290 */ /* 0x000fe2000fffe0ff */
[----:B------:R2:W3:Y:S04]  /*5af0*/  @P0 LDS.128 R84, [R6] ;  /* 0x0000000006540984 */ /* 0x0004e80000000c00 */
[----:B------:R2:W4:Y:S04]  /*5b00*/  @P0 LDS.128 R92, [R4+0x20] ;  /* 0x00002000045c0984 */ /* 0x0005280000000c00 */
[----:B------:R2:W2:Y:S04]  /*5b10*/  @P0 LDS.128 R88, [R5+0x10] ;  /* 0x0000100005580984 */ /* 0x0004a80000000c00 */
[----:B------:R2:W2:Y:S01]  /*5b20*/  @P0 LDS.128 R96, [R3+0x10] ;  /* 0x0000100003600984 */ /* 0x0004a20000000c00 */
[C---:B------:R-:W-:Y:S04]  /*5b30*/  ISETP.NE.AND P0, PT, R109.reuse, 0x4, PT ;  /* 0x000000046d00780c */ /* 0x040fe80003f05270 */
[----:B-1----:R-:W-:Y:S02]  /*5b40*/  SEL R0, RZ, 0x1, P0 ;  /* 0x00000001ff007807 */ /* 0x002fe40000000000 */
[----:B------:R-:W-:Y:S02]  /*5b50*/  SEL R109, R109, RZ, P0 ;  /* 0x000000ff6d6d7207 */ /* 0x000fe40000000000 */
[----:B------:R-:W-:Y:S02]  /*5b60*/  LOP3.LUT R112, R112, R0, RZ, 0x3c, !PT ;  /* 0x0000000070707212 */ /* 0x000fe400078e3cff */
.L_x_96:
[----:B------:R-:W-:Y:S05]  /*5b70*/  BSYNC B1 ;  /* 0x0000000000017941 */ /* 0x000fea0003800000 */
.L_x_95:
[C---:B------:R-:W-:Y:S01]  /*5b80*/  LOP3.LUT P1, RZ, R39.reuse, R105, RZ, 0xfc, !PT ;  /* 0x0000006927ff7212 */ /* 0x040fe2000782fcff */
[----:B------:R-:W-:Y:S01]  /*5b90*/  IMAD.SHL.U32 R37, R39, 0x20, RZ ;  /* 0x0000002027257824 */ /* 0x000fe200078e00ff */
[----:B------:R-:W-:Y:S01]  /*5ba0*/  LEA R128, R40, UR41, 0x3 ;  /* 0x0000002928807c11 */ /* 0x000fe2000f8e18ff */
[----:B------:R-:W-:Y:S02]  /*5bb0*/  BSSY B0, `(.L_x_100) ;  /* 0x0000009000007945 */ /* 0x000fe40003800000 */
[----:B------:R-:W-:Y:S05]  /*5bc0*/  IMAD.IADD R2, R38, 0x1, R37 ;  /* 0x0000000126027824 */ /* 0x000fea00078e0225 */
[----:B------:R-:W-:Y:S04]  /*5bd0*/  SHF.R.U32.HI R0, RZ, 0x15, R2 ;  /* 0x00000015ff007819 */ /* 0x000fe80000011602 */
[----:B------:R-:W-:Y:S01]  /*5be0*/  LOP3.LUT P0, RZ, R0, 0x3, R124, 0x48, !PT ;  /* 0x0000000300ff7812 */ /* 0x000fe2000780487c */
[----:B------:R-:W-:Y:S01]  /*5bf0*/  @!UPT UIADD3 URZ, UPT, UPT, URZ, URZ, URZ ;  /* 0x000000fffffff290 */ /* 0x000fe2000fffe0ff */
[----:B------:R-:W-:Y:S11]  /*5c00*/  @P1 BRA `(.L_x_101) ;  /* 0x00000000000c1947 */ /* 0x000ff60003800000 */
[----:B------:R-:W-:Y:S04]  /*5c10*/  SHF.L.U32 R0, R118, 0x1f, RZ ;  /* 0x0000001f76007819 */ /* 0x000fe800000006ff */
[----:B------:R-:W1:Y:S02]  /*5c20*/  SYNCS.PHASECHK.TRANS64.TRYWAIT P1, [R128+URZ+0xd0], R0 ;  /* 0x0000d000800075a7 */ /* 0x000e6400080211ff */
[----:B-1----:R-:W-:Y:S05]  /*5c30*/  @!P1 BRA `(.L_x_102) ;  /* 0x0000004800b09947 */ /* 0x002fea0003800000 */
.L_x_101:
[----:B------:R-:W-:Y:S05]  /*5c40*/  BSYNC B0 ;  /* 0x0000000000007941 */ /* 0x000fea0003800000 */
.L_x_100:
[----:B------:R-:W-:Y:S05]  /*5c50*/  @!P0 BRA `(.L_x_103) ;  /* 0x0000000000408947 */ /* 0x000fea0003800000 */
[----:B------:R-:W2:Y:S01]  /*5c60*/  LDCU.64 UR8, c[0x4][0x70] ;  /* 0x01000e00ff0877ac */ /* 0x000ea20008000a00 */
[----:B------:R-:W-:Y:S01]  /*5c70*/  MOV R15, 0x0 ;  /* 0x00000000000f7802 */ /* 0x000fe20000000f00 */
[----:B------:R-:W-:Y:S02]  /*5c80*/  HFMA2 R12, -RZ, RZ, 0, 5.9604644775390625e-08 ;  /* 0x00000001ff0c7431 */ /* 0x000fe400000001ff */
[----:B------:R-:W-:Y:S02]  /*5c90*/  IMAD.MOV.U32 R8, RZ, RZ, 0x192 ;  /* 0x00000192ff087424 */ /* 0x000fe400078e00ff */
[----:B------:R-:W-:Y:S01]  /*5ca0*/  IMAD.MOV.U32 R13, RZ, RZ, RZ ;  /* 0x000000ffff0d7224 */ /* 0x000fe200078e00ff */
[----:B------:R-:W1:Y:S01]  /*5cb0*/  LDCU.64 UR6, c[0x4][0x78] ;  /* 0x01000f00ff0677ac */ /* 0x000e620008000a00 */
[----:B------:R-:W3:Y:S01]  /*5cc0*/  LDC.64 R14, c[0x4][R15] ;  /* 0x010000000f0e7b82 */ /* 0x000ee20000000a00 */
[----:B------:R-:W5:Y:S01]  /*5cd0*/  LDCU.64 UR4, c[0x4][0x10] ;  /* 0x01000200ff0477ac */ /* 0x000f620008000a00 */
[----:B--2---:R-:W-:Y:S01]  /*5ce0*/  MOV R5, UR9 ;  /* 0x0000000900057c02 */ /* 0x004fe20008000f00 */
[----:B------:R-:W-:Y:S01]  /*5cf0*/  IMAD.U32 R4, RZ, RZ, UR8 ;  /* 0x00000008ff047e24 */ /* 0x000fe2000f8e00ff */
[----:B-1----:R-:W-:Y:S01]  /*5d00*/  MOV R7, UR7 ;  /* 0x0000000700077c02 */ /* 0x002fe20008000f00 */
[----:B------:R-:W-:Y:S01]  /*5d10*/  IMAD.U32 R6, RZ, RZ, UR6 ;  /* 0x00000006ff067e24 */ /* 0x000fe2000f8e00ff */
[----:B-----5:R-:W-:Y:S01]  /*5d20*/  MOV R11, UR5 ;  /* 0x00000005000b7c02 */ /* 0x020fe20008000f00 */
[----:B------:R-:W-:Y:S02]  /*5d30*/  IMAD.U32 R10, RZ, RZ, UR4 ;  /* 0x00000004ff0a7e24 */ /* 0x000fe4000f8e00ff */
[----:B------:R-:W-:Y:S07]  /*5d40*/  LEPC R20, `(.L_x_103) ;  /* 0x000000001014794e */ /* 0x000fee0000000000 */
[----:B---34-:R-:W-:Y:S05]  /*5d50*/  CALL.ABS.NOINC R14 ;  /* 0x000000000e007343 */ /* 0x018fea0003c00000 */
.L_x_103:
[----:B------:R-:W-:Y:S05]  /*5d60*/  WARPSYNC.ALL ;  /* 0x0000000000007948 */ /* 0x000fea0003800000 */
[----:B------:R-:W-:Y:S01]  /*5d70*/  R2UR UR4, R2 ;  /* 0x00000000020472ca */ /* 0x000fe200000e0000 */
[----:B------:R-:W-:Y:S01]  /*5d80*/  BSSY.RECONVERGENT B1, `(.L_x_104) ;  /* 0x000017c000017945 */ /* 0x000fe20003800200 */
[C---:B---3--:R-:W-:Y:S02]  /*5d90*/  SHF.L.U32 R43, R84.reuse, 0x10, RZ ;  /* 0x00000010542b7819 */ /* 0x048fe400000006ff */
[----:B------:R-:W-:Y:S02]  /*5da0*/  LOP3.LUT R44, R84, 0xffff0000, RZ, 0xc0, !PT ;  /* 0xffff0000542c7812 */ /* 0x000fe400078ec0ff */
[----:B------:R-:W-:Y:S02]  /*5db0*/  SHF.L.U32 R45, R85, 0x10, RZ ;  /* 0x00000010552d7819 */ /* 0x000fe400000006ff */
[----:B------:R-:W-:Y:S02]  /*5dc0*/  MOV R64, 0x3bbb989d ;  /* 0x3bbb989d00407802 */ /* 0x000fe40000000f00 */
[----:B------:R-:W-:Y:S03]  /*5dd0*/  ISETP.NE.AND P1, PT, R39, 0x3, PT ;  /* 0x000000032700780c */ /* 0x000fe60003f25270 */
[----:B--2---:R-:W1:Y:S10]  /*5de0*/  LDTM.x32 R4, tmem[UR4] ;  /* 0x00000004000479ee */ /* 0x004e7400082c0000 */
[----:B------:R-:W-:Y:S01]  /*5df0*/  @!P1 NOP ;  /* 0x0000000000009918 */ /* 0x000fe20000000000 */
[----:B------:R-:W-:Y:S01]  /*5e00*/  @!P1 IADD3 R128, PT, PT, R128, 0xf0, RZ ;  /* 0x000000f080809810 */ /* 0x000fe20007ffe0ff */
[C---:B-1----:R-:W-:Y:S01]  /*5e10*/  FMUL R0, R42.reuse, R4 ;  /* 0x000000042a007220 */ /* 0x042fe20000400000 */
[C---:B------:R-:W-:Y:S01]  /*5e20*/  FMUL R4, R42.reuse, R8 ;  /* 0x000000082a047220 */ /* 0x040fe20000400000 */
        /* <DEDUP_REMOVED lines=17> */
[----:B------:R-:W-:Y:S01]  /*5f40*/  LOP3.LUT R32, R85, 0xffff0000, RZ, 0xc0, !PT ;  /* 0xffff000055207812 */ /* 0x000fe200078ec0ff */
[C---:B------:R-:W-:Y:S01]  /*5f50*/  FMUL R18, R42.reuse, R22 ;  /* 0x000000162a127220 */ /* 0x040fe20000400000 */
[C---:B------:R-:W-:Y:S01]  /*5f60*/  FMUL R29, R42.reuse, R33 ;  /* 0x000000212a1d7220 */ /* 0x040fe20000400000 */
[----:B------:R-:W-:Y:S01]  /*5f70*/  FMUL R7, R42, R7 ;  /* 0x000000072a077220 */ /* 0x000fe20000400000 */
[C---:B------:R-:W-:Y:S01]  /*5f80*/  FFMA R0, R63.reuse, R43, R0 ;  /* 0x0000002b3f007223 */ /* 0x040fe20000000000 */
[----:B------:R-:W-:Y:S01]  /*5f90*/  SHF.L.U32 R33, R86, 0x10, RZ ;  /* 0x0000001056217819 */ /* 0x000fe200000006ff */
[C---:B------:R-:W-:Y:S01]  /*5fa0*/  FMUL R22, R42.reuse, R26 ;  /* 0x0000001a2a167220 */ /* 0x040fe20000400000 */
[C---:B------:R-:W-:Y:S01]  /*5fb0*/  FMUL R26, R42.reuse, R30 ;  /* 0x0000001e2a1a7220 */ /* 0x040fe20000400000 */
[C---:B------:R-:W-:Y:S01]  /*5fc0*/  FFMA R2, R63.reuse, R44, R2 ;  /* 0x0000002c3f027223 */ /* 0x040fe20000000002 */
[----:B------:R-:W-:Y:S01]  /*5fd0*/  FMUL R30, R42, R34 ;  /* 0x000000222a1e7220 */ /* 0x000fe20000400000 */
[C---:B------:R-:W-:Y:S01]  /*5fe0*/  FFMA R3, R63.reuse, R45, R3 ;  /* 0x0000002d3f037223 */ /* 0x040fe20000000003 */
[----:B------:R-:W-:Y:S01]  /*5ff0*/  LOP3.LUT R34, R86, 0xffff0000, RZ, 0xc0, !PT ;  /* 0xffff000056227812 */ /* 0x000fe200078ec0ff */
[----:B------:R-:W-:Y:S01]  /*6000*/  FFMA R7, R63, R32, R7 ;  /* 0x000000203f077223 */ /* 0x000fe20000000007 */
[----:B------:R-:W-:Y:S01]  /*6010*/  SHF.L.U32 R32, R87, 0x10, RZ ;  /* 0x0000001057207819 */ /* 0x000fe200000006ff */
[----:B------:R-:W-:Y:S01]  /*6020*/  FFMA R4, R63, R33, R4 ;  /* 0x000000213f047223 */ /* 0x000fe20000000004 */
[----:B------:R-:W-:Y:S01]  /*6030*/  LOP3.LUT R43, R87, 0xffff0000, RZ, 0xc0, !PT ;  /* 0xffff0000572b7812 */ /* 0x000fe200078ec0ff */
[----:B------:R-:W-:Y:S01]  /*6040*/  FMUL R11, R42, R11 ;  /* 0x0000000b2a0b7220 */ /* 0x000fe20000400000 */
[C---:B------:R-:W-:Y:S01]  /*6050*/  SHF.L.U32 R33, R88.reuse, 0x10, RZ ;  /* 0x0000001058217819 */ /* 0x040fe200000006ff */
[C---:B------:R-:W-:Y:S01]  /*6060*/  FFMA R5, R63.reuse, R34, R5 ;  /* 0x000000223f057223 */ /* 0x040fe20000000005 */
[C---:B------:R-:W-:Y:S01]  /*6070*/  FFMA R6, R63.reuse, R32, R6 ;  /* 0x000000203f067223 */ /* 0x040fe20000000006 */
[C---:B------:R-:W-:Y:S01]  /*6080*/  FFMA R11, R63.reuse, R43, R11 ;  /* 0x0000002b3f0b7223 */ /* 0x040fe2000000000b */
[----:B------:R-:W-:Y:S01]  /*6090*/  LOP3.LUT R32, R88, 0xffff0000, RZ, 0xc0, !PT ;  /* 0xffff000058207812 */ /* 0x000fe200078ec0ff */
[----:B------:R-:W-:Y:S01]  /*60a0*/  FFMA R8, R63, R33, R8 ;  /* 0x000000213f087223 */ /* 0x000fe20000000008 */
[C---:B------:R-:W-:Y:S01]  /*60b0*/  SHF.L.U32 R34, R89.reuse, 0x10, RZ ;  /* 0x0000001059227819 */ /* 0x040fe200000006ff */
[----:B------:R-:W-:Y:S01]  /*60c0*/  FMUL R15, R42, R15 ;  /* 0x0000000f2a0f7220 */ /* 0x000fe20000400000 */
[----:B------:R-:W-:Y:S01]  /*60d0*/  LOP3.LUT R33, R89, 0xffff0000, RZ, 0xc0, !PT ;  /* 0xffff000059217812 */ /* 0x000fe200078ec0ff */
[C---:B------:R-:W-:Y:S01]  /*60e0*/  FFMA R9, R63.reuse, R32, R9 ;  /* 0x000000203f097223 */ /* 0x040fe20000000009 */
[C---:B------:R-:W-:Y:S01]  /*60f0*/  SHF.L.U32 R43, R90.reuse, 0x10, RZ ;  /* 0x000000105a2b7819 */ /* 0x040fe200000006ff */
[C---:B------:R-:W-:Y:S01]  /*6100*/  FFMA R10, R63.reuse, R34, R10 ;  /* 0x000000223f0a7223 */ /* 0x040fe2000000000a */
[----:B------:R-:W-:Y:S01]  /*6110*/  LOP3.LUT R32, R90, 0xffff0000, RZ, 0xc0, !PT ;  /* 0xffff00005a207812 */ /* 0x000fe200078ec0ff */
[----:B------:R-:W-:Y:S01]  /*6120*/  FFMA R15, R63, R33, R15 ;  /* 0x000000213f0f7223 */ /* 0x000fe2000000000f */
[----:B------:R-:W-:Y:S01]  /*6130*/  SHF.L.U32 R33, R91, 0x10, RZ ;  /* 0x000000105b217819 */ /* 0x000fe200000006ff */
[----:B------:R-:W-:Y:S01]  /*6140*/  FFMA R12, R63, R43, R12 ;  /* 0x0000002b3f0c7223 */ /* 0x000fe2000000000c */
[----:B------:R-:W-:Y:S01]  /*6150*/  LOP3.LUT R34, R91, 0xffff0000, RZ, 0xc0, !PT ;  /* 0xffff00005b227812 */ /* 0x000fe200078ec0ff */
[C---:B------:R-:W-:Y:S01]  /*6160*/  FFMA R13, R63.reuse, R32, R13 ;  /* 0x000000203f0d7223 */ /* 0x040fe2000000000d */
[----:B----4-:R-:W-:Y:S01]  /*6170*/  SHF.L.U32 R32, R92, 0x10, RZ ;  /* 0x000000105c207819 */ /* 0x010fe200000006ff */
[----:B------:R-:W-:Y:S01]  /*6180*/  FMUL R19, R42, R19 ;  /* 0x000000132a137220 */ /* 0x000fe20000400000 */
[----:B------:R-:W-:Y:S01]  /*6190*/  LOP3.LUT R43, R92, 0xffff0000, RZ, 0xc0, !PT ;  /* 0xffff00005c2b7812 */ /* 0x000fe200078ec0ff */
[----:B------:R-:W-:Y:S01]  /*61a0*/  FFMA R14, R63, R33, R14 ;  /* 0x000000213f0e7223 */ /* 0x000fe2000000000e */
[----:B------:R-:W-:Y:S01]  /*61b0*/  SHF.L.U32 R33, R93, 0x10, RZ ;  /* 0x000000105d217819 */ /* 0x000fe200000006ff */
[C---:B------:R-:W-:Y:S01]  /*61c0*/  FFMA R19, R63.reuse, R34, R19 ;  /* 0x000000223f137223 */ /* 0x040fe20000000013 */
[C---:B------:R-:W-:Y:S01]  /*61d0*/  FFMA R16, R63.reuse, R32, R16 ;  /* 0x000000203f107223 */ /* 0x040fe20000000010 */
[----:B------:R-:W-:Y:S01]  /*61e0*/  FFMA R17, R63, R43, R17 ;  /* 0x0000002b3f117223 */ /* 0x000fe20000000011 */
[----:B------:R-:W-:Y:S01]  /*61f0*/  LOP3.LUT R32, R93, 0xffff0000, RZ, 0xc0, !PT ;  /* 0xffff00005d207812 */ /* 0x000fe200078ec0ff */
[----:B------:R-:W-:Y:S01]  /*6200*/  FFMA R18, R63, R33, R18 ;  /* 0x000000213f127223 */ /* 0x000fe20000000012 */
[----:B------:R-:W-:Y:S01]  /*6210*/  SHF.L.U32 R34, R94, 0x10, RZ ;  /* 0x000000105e227819 */ /* 0x000fe200000006ff */
[----:B------:R-:W-:Y:S01]  /*6220*/  FMUL R23, R42, R23 ;  /* 0x000000172a177220 */ /* 0x000fe20000400000 */
[----:B------:R-:W-:Y:S01]  /*6230*/  LOP3.LUT R33, R94, 0xffff0000, RZ, 0xc0, !PT ;  /* 0xffff00005e217812 */ /* 0x000fe200078ec0ff */
[----:B------:R-:W-:Y:S01]  /*6240*/  FMUL R27, R42, R27 ;  /* 0x0000001b2a1b7220 */ /* 0x000fe20000400000 */
[----:B------:R-:W-:Y:S01]  /*6250*/  SHF.L.U32 R43, R95, 0x10, RZ ;  /* 0x000000105f2b7819 */ /* 0x000fe200000006ff */
[C---:B------:R-:W-:Y:S01]  /*6260*/  FFMA R23, R63.reuse, R32, R23 ;  /* 0x000000203f177223 */ /* 0x040fe20000000017 */
[----:B------:R-:W-:Y:S01]  /*6270*/  FFMA R20, R63, R34, R20 ;  /* 0x000000223f147223 */ /* 0x000fe20000000014 */
        /* <DEDUP_REMOVED lines=17> */
[----:B------:R-:W-:Y:S01]  /*6390*/  HFMA2 R33, -RZ, RZ, 3.7421875, 0 ;  /* 0x437c0000ff217431 */ /* 0x000fe200000001ff */
[----:B------:R-:W-:Y:S01]  /*63a0*/  LOP3.LUT R43, R99, 0xffff0000, RZ, 0xc0, !PT ;  /* 0xffff0000632b7812 */ /* 0x000fe200078ec0ff */
[----:B------:R-:W-:Y:S01]  /*63b0*/  FMUL R35, R42, R35 ;  /* 0x000000232a237220 */ /* 0x000fe20000400000 */
[C---:B------:R-:W-:Y:S01]  /*63c0*/  FFMA R29, R63.reuse, R32, R29 ;  /* 0x000000203f1d7223 */ /* 0x040fe2000000001d */
[C---:B------:R-:W-:Y:S02]  /*63d0*/  FFMA R30, R63.reuse, R34, R30 ;  /* 0x000000223f1e7223 */ /* 0x040fe4000000001e */
[----:B------:R-:W-:Y:S01]  /*63e0*/  FFMA R35, R63, R43, R35 ;  /* 0x0000002b3f237223 */ /* 0x000fe20000000023 */
[-C--:B------:R-:W-:Y:S04]  /*63f0*/  FFMA.SAT R34, R0, -R64.reuse, 0.5 ;  /* 0x3f00000000227423 */ /* 0x080fe80000002840 */
[-C--:B------:R-:W-:Y:S04]  /*6400*/  FFMA.RM R34, R34, R33.reuse, 12582913 ;  /* 0x4b40000122227423 */ /* 0x080fe80000004021 */
[----:B------:R-:W-:Y:S04]  /*6410*/  FADD R32, R34, -12583039 ;  /* 0xcb40007f22207421 */ /* 0x000fe80000000000 */
[C---:B------:R-:W-:Y:S04]  /*6420*/  FFMA R32, R0.reuse, -1.4426950216293334961, -R32 ;  /* 0xbfb8aa3b00207823 */ /* 0x040fe80000000820 */
[----:B------:R-:W-:Y:S01]  /*6430*/  FFMA R32, R0, -1.925963033500011079e-08, R32 ;  /* 0xb2a5706000207823 */ /* 0x000fe20000000020 */
[-C--:B------:R-:W-:Y:S04]  /*6440*/  FFMA.SAT R0, R2, -R64.reuse, 0.5 ;  /* 0x3f00000002007423 */ /* 0x080fe80000002840 */
[-C--:B------:R-:W-:Y:S01]  /*6450*/  FFMA.RM R43, R0, R33.reuse, 12582913 ;  /* 0x4b400001002b7423 */ /* 0x080fe20000004021 */
[----:B------:R-:W1:Y:S03]  /*6460*/  MUFU.EX2 R32, R32 ;  /* 0x0000002000207308 */ /* 0x000e660000000800 */
[----:B------:R-:W-:Y:S04]  /*6470*/  FADD R0, R43, -12583039 ;  /* 0xcb40007f2b007421 */ /* 0x000fe80000000000 */
[C---:B------:R-:W-:Y:S04]  /*6480*/  FFMA R0, R2.reuse, -1.4426950216293334961, -R0 ;  /* 0xbfb8aa3b02007823 */ /* 0x040fe80000000800 */
[----:B------:R-:W-:Y:S01]  /*6490*/  FFMA R0, R2, -1.925963033500011079e-08, R0 ;  /* 0xb2a5706002007823 */ /* 0x000fe20000000000 */
[CC--:B------:R-:W-:Y:S03]  /*64a0*/  FFMA.SAT R2, R3.reuse, -R64.reuse, 0.5 ;  /* 0x3f00000003027423 */ /* 0x0c0fe60000002840 */
[----:B------:R-:W2:Y:S01]  /*64b0*/  MUFU.EX2 R65, R0 ;  /* 0x0000000000417308 */ /* 0x000ea20000000800 */
[-C--:B------:R-:W-:Y:S04]  /*64c0*/  FFMA.RM R44, R2, R33.reuse, 12582913 ;  /* 0x4b400001022c7423 */ /* 0x080fe80000004021 */
[----:B------:R-:W-:Y:S04]  /*64d0*/  FADD R2, R44, -12583039 ;  /* 0xcb40007f2c027421 */ /* 0x000fe80000000000 */
[C---:B------:R-:W-:Y:S04]  /*64e0*/  FFMA R2, R3.reuse, -1.4426950216293334961, -R2 ;  /* 0xbfb8aa3b03027823 */ /* 0x040fe80000000802 */
[----:B------:R-:W-:Y:S01]  /*64f0*/  FFMA R2, R3, -1.925963033500011079e-08, R2 ;  /* 0xb2a5706003027823 */ /* 0x000fe20000000002 */
[-C--:B------:R-:W-:Y:S03]  /*6500*/  FFMA.SAT R3, R7, -R64.reuse, 0.5 ;  /* 0x3f00000007037423 */ /* 0x080fe60000002840 */
[----:B------:R-:W3:Y:S01]  /*6510*/  MUFU.EX2 R66, R2 ;  /* 0x0000000200427308 */ /* 0x000ee20000000800 */
[-C--:B------:R-:W-:Y:S04]  /*6520*/  FFMA.RM R45, R3, R33.reuse, 12582913 ;  /* 0x4b400001032d7423 */ /* 0x080fe80000004021 */
[----:B------:R-:W-:Y:S04]  /*6530*/  FADD R3, R45, -12583039 ;  /* 0xcb40007f2d037421 */ /* 0x000fe80000000000 */
[C---:B------:R-:W-:Y:S04]  /*6540*/  FFMA R3, R7.reuse, -1.4426950216293334961, -R3 ;  /* 0xbfb8aa3b07037823 */ /* 0x040fe80000000803 */
[----:B------:R-:W-:Y:S01]  /*6550*/  FFMA R3, R7, -1.925963033500011079e-08, R3 ;  /* 0xb2a5706007037823 */ /* 0x000fe20000000003 */
[-C--:B------:R-:W-:Y:S03]  /*6560*/  FFMA.SAT R7, R4, -R64.reuse, 0.5 ;  /* 0x3f00000004077423 */ /* 0x080fe60000002840 */
[----:B------:R-:W4:Y:S01]  /*6570*/  MUFU.EX2 R67, R3 ;  /* 0x0000000300437308 */ /* 0x000f220000000800 */
[-C--:B------:R-:W-:Y:S04]  /*6580*/  FFMA.RM R46, R7, R33.reuse, 12582913 ;  /* 0x4b400001072e7423 */ /* 0x080fe80000004021 */
[----:B------:R-:W-:Y:S04]  /*6590*/  FADD R7, R46, -12583039 ;  /* 0xcb40007f2e077421 */ /* 0x000fe80000000000 */
[C---:B------:R-:W-:Y:S04]  /*65a0*/  FFMA R7, R4.reuse, -1.4426950216293334961, -R7 ;  /* 0xbfb8aa3b04077823 */ /* 0x040fe80000000807 */
[----:B------:R-:W-:Y:S01]  /*65b0*/  FFMA R7, R4, -1.925963033500011079e-08, R7 ;  /* 0xb2a5706004077823 */ /* 0x000fe20000000007 */
[-C--:B------:R-:W-:Y:S03]  /*65c0*/  FFMA.SAT R4, R5, -R64.reuse, 0.5 ;  /* 0x3f00000005047423 */ /* 0x080fe60000002840 */
[----:B------:R-:W5:Y:S01]  /*65d0*/  MUFU.EX2 R68, R7 ;  /* 0x0000000700447308 */ /* 0x000f620000000800 */
        /* <DEDUP_REMOVED lines=40> */
[-C--:B------:R-:W-:Y:S04]  /*6860*/  FFMA.SAT R15, R12, -R64.reuse, 0.5 ;  /* 0x3f0000000c0f7423 */ /* 0x080fe80000002840 */
[-C--:B------:R-:W-:Y:S04]  /*6870*/  FFMA.RM R54, R15, R33.reuse, 12582913 ;  /* 0x4b4000010f367423 */ /* 0x080fe80000004021 */
[----:B------:R-:W-:Y:S04]  /*6880*/  FADD R15, R54, -12583039 ;  /* 0xcb40007f360f7421 */ /* 0x000fe80000000000 */
[C---:B------:R-:W-:Y:S04]  /*6890*/  FFMA R15, R12.reuse, -1.4426950216293334961, -R15 ;  /* 0xbfb8aa3b0c0f7823 */ /* 0x040fe8000000080f */
[----:B------:R-:W-:Y:S01]  /*68a0*/  FFMA R15, R12, -1.925963033500011079e-08, R15 ;  /* 0xb2a570600c0f7823 */ /* 0x000fe2000000000f */
[-C--:B------:R-:W-:Y:S03]  /*68b0*/  FFMA.SAT R12, R13, -R64.reuse, 0.5 ;  /* 0x3f0000000d0c7423 */ /* 0x080fe60000002840 */
[----:B------:R-:W-:Y:S01]  /*68c0*/  MUFU.EX2 R75, R15 ;  /* 0x0000000f004b7308 */ /* 0x000fe20000000800 */
        /* <DEDUP_REMOVED lines=22> */
[----:B------:R1:W-:Y:S01]  /*6a30*/  MUFU.EX2 R78, R19 ;  /* 0x00000013004e7308 */ /* 0x0003e20000000800 */
[-C--:B------:R-:W-:Y:S04]  /*6a40*/  FFMA.RM R59, R16, R33.reuse, 12582913 ;  /* 0x4b400001103b7423 */ /* 0x080fe80000004021 */
[----:B------:R-:W-:Y:S04]  /*6a50*/  FADD R16, R59, -12583039 ;  /* 0xcb40007f3b107421 */ /* 0x000fe80000000000 */
[C---:B------:R-:W-:Y:S04]  /*6a60*/  FFMA R16, R17.reuse, -1.4426950216293334961, -R16 ;  /* 0xbfb8aa3b11107823 */ /* 0x040fe80000000810 */
[----:B------:R-:W-:Y:S01]  /*6a70*/  FFMA R16, R17, -1.925963033500011079e-08, R16 ;  /* 0xb2a5706011107823 */ /* 0x000fe20000000010 */
[-C--:B------:R-:W-:Y:S01]  /*6a80*/  FFMA.SAT R17, R18, -R64.reuse, 0.5 ;  /* 0x3f00000012117423 */ /* 0x080fe20000002840 */
[----:B-1----:R-:W-:Y:S03]  /*6a90*/  SHF.L.U32 R19, R48, 0x17, RZ ;  /* 0x0000001730137819 */ /* 0x002fe600000006ff */
        /* <DEDUP_REMOVED lines=10> */
[-C--:B------:R-:W-:Y:S03]  /*6b40*/  FFMA.SAT R23, R20, -R64.reuse, 0.5 ;  /* 0x3f00000014177423 */ /* 0x080fe60000002840 */
[----:B------:R2:W-:Y:S01]  /*6b50*/  MUFU.EX2 R80, R18 ;  /* 0x0000001200507308 */ /* 0x0005e20000000800 */
[-C--:B------:R-:W-:Y:S01]  /*6b60*/  FFMA.RM R62, R23, R33.reuse, 12582913 ;  /* 0x4b400001173e7423 */ /* 0x080fe20000004021 */
[----:B-1----:R-:W-:Y:S03]  /*6b70*/  MOV R17, UR37 ;  /* 0x0000002500117c02 */ /* 0x002fe60008000f00 */
[----:B------:R-:W-:Y:S01]  /*6b80*/  FADD R23, R62, -12583039 ;  /* 0xcb40007f3e177421 */ /* 0x000fe20000000000 */
[----:B------:R-:W-:Y:S03]  /*6b90*/  @!P1 PRMT R17, R17, 0x654, R128 ;  /* 0x0000065411119816 */ /* 0x000fe60000000080 */
[C---:B------:R-:W-:Y:S01]  /*6ba0*/  FFMA R23, R20.reuse, -1.4426950216293334961, -R23 ;  /* 0xbfb8aa3b14177823 */ /* 0x040fe20000000817 */
[----:B------:R1:W-:Y:S03]  /*6bb0*/  @!P1 SYNCS.ARRIVE.TRANS64.RED.A1T0 RZ, [R17+URZ], RZ ;  /* 0x000000ff11ff99a7 */ /* 0x0003e600081004ff */
[----:B------:R-:W-:Y:S01]  /*6bc0*/  FFMA R23, R20, -1.925963033500011079e-08, R23 ;  /* 0xb2a5706014177823 */ /* 0x000fe20000000017 */
[CC--:B------:R-:W-:Y:S03]  /*6bd0*/  FFMA.SAT R20, R21.reuse, -R64.reuse, 0.5 ;  /* 0x3f00000015147423 */ /* 0x0c0fe60000002840 */
[----:B------:R3:W-:Y:S01]  /*6be0*/  MUFU.EX2 R81, R23 ;  /* 0x0000001700517308 */ /* 0x0007e20000000800 */
[-C--:B------:R-:W-:Y:S01]  /*6bf0*/  FFMA.RM R20, R20, R33.reuse, 12582913 ;  /* 0x4b40000114147423 */ /* 0x080fe20000004021 */
[----:B--2---:R-:W-:Y:S03]  /*6c00*/  @!P1 IADD3 R18, PT, PT, R40, 0x1, RZ ;  /* 0x0000000128129810 */ /* 0x004fe60007ffe0ff */
[----:B------:R-:W-:Y:S01]  /*6c10*/  FADD R0, R20, -12583039 ;  /* 0xcb40007f14007421 */ /* 0x000fe20000000000 */
[C---:B------:R-:W-:Y:S03]  /*6c20*/  @!P1 ISETP.NE.AND P0, PT, R18.reuse, 0x4, PT ;  /* 0x000000041200980c */ /* 0x040fe60003f05270 */
[C---:B------:R-:W-:Y:S01]  /*6c30*/  FFMA R0, R21.reuse, -1.4426950216293334961, -R0 ;  /* 0xbfb8aa3b15007823 */ /* 0x040fe20000000800 */
[----:B------:R-:W-:Y:S03]  /*6c40*/  @!P1 SEL R40, R18, RZ, P0 ;  /* 0x000000ff12289207 */ /* 0x000fe60000000000 */
[----:B------:R-:W-:Y:S01]  /*6c50*/  FFMA R0, R21, -1.925963033500011079e-08, R0 ;  /* 0xb2a5706015007823 */ /* 0x000fe20000000000 */
[-C--:B------:R-:W-:Y:S01]  /*6c60*/  FFMA.SAT R2, R22, -R64.reuse, 0.5 ;  /* 0x3f00000016027423 */ /* 0x080fe20000002840 */
[----:B-1----:R-:W-:Y:S02]  /*6c70*/  @!P1 SEL R17, RZ, 0x1, P0 ;  /* 0x00000001ff119807 */ /* 0x002fe40000000000 */
[----:B------:R-:W-:Y:S01]  /*6c80*/  MUFU.EX2 R82, R0 ;  /* 0x0000000000527308 */ /* 0x000fe20000000800 */
[----:B------:R-:W-:Y:S01]  /*6c90*/  FFMA.RM R21, R2, R33, 12582913 ;  /* 0x4b40000102157423 */ /* 0x000fe20000004021 */
[----:B---3--:R-:W-:Y:S02]  /*6ca0*/  SHF.L.U32 R23, R49, 0x17, RZ ;  /* 0x0000001731177819 */ /* 0x008fe400000006ff */
[----:B------:R-:W-:Y:S01]  /*6cb0*/  @!P1 LOP3.LUT R118, R118, R17, RZ, 0x3c, !PT ;  /* 0x0000001176769212 */ /* 0x000fe200078e3cff */
[----:B------:R-:W-:Y:S01]  /*6cc0*/  FADD R2, R21, -12583039 ;  /* 0xcb40007f15027421 */ /* 0x000fe20000000000 */
[----:B------:R-:W-:Y:S03]  /*6cd0*/  SHF.L.U32 R17, R45, 0x17, RZ ;  /* 0x000000172d117819 */ /* 0x000fe600000006ff */
[C---:B------:R-:W-:Y:S04]  /*6ce0*/  FFMA R2, R22.reuse, -1.4426950216293334961, -R2 ;  /* 0xbfb8aa3b16027823 */ /* 0x040fe80000000802 */
[----:B------:R-:W-:Y:S01]  /*6cf0*/  FFMA R2, R22, -1.925963033500011079e-08, R2 ;  /* 0xb2a5706016027823 */ /* 0x000fe20000000002 */
[-C--:B------:R-:W-:Y:S04]  /*6d00*/  FFMA.SAT R3, R27, -R64.reuse, 0.5 ;  /* 0x3f0000001b037423 */ /* 0x080fe80000002840 */
        /* <DEDUP_REMOVED lines=14> */
[-C--:B------:R-:W-:Y:S01]  /*6df0*/  FFMA.SAT R6, R26, -R64.reuse, 0.5 ;  /* 0x3f0000001a067423 */ /* 0x080fe20000002840 */
[----:B------:R-:W1:Y:S03]  /*6e00*/  MUFU.EX2 R25, R10 ;  /* 0x0000000a00197308 */ /* 0x000e660000000800 */
        /* <DEDUP_REMOVED lines=10> */
[----:B------:R2:W3:Y:S03]  /*6eb0*/  MUFU.EX2 R31, R14 ;  /* 0x0000000e001f7308 */ /* 0x0004e60000000800 */
[-C--:B------:R-:W-:Y:S04]  /*6ec0*/  FFMA.RM R13, R8, R33.reuse, 12582913 ;  /* 0x4b400001080d7423 */ /* 0x080fe80000004021 */
[----:B------:R-:W-:Y:S04]  /*6ed0*/  FADD R8, R13, -12583039 ;  /* 0xcb40007f0d087421 */ /* 0x000fe80000000000 */
[C---:B------:R-:W-:Y:S04]  /*6ee0*/  FFMA R8, R28.reuse, -1.4426950216293334961, -R8 ;  /* 0xbfb8aa3b1c087823 */ /* 0x040fe80000000808 */
[----:B------:R-:W-:Y:S01]  /*6ef0*/  FFMA R8, R28, -1.925963033500011079e-08, R8 ;  /* 0xb2a570601c087823 */ /* 0x000fe20000000008 */
[-C--:B------:R-:W-:Y:S01]  /*6f00*/  FFMA.SAT R9, R29, -R64.reuse, 0.5 ;  /* 0x3f0000001d097423 */ /* 0x080fe20000002840 */
[----:B------:R4:W3:Y:S03]  /*6f10*/  MUFU.EX2 R28, R16 ;  /* 0x00000010001c7308 */ /* 0x0008e60000000800 */
[-C--:B--2---:R-:W-:Y:S04]  /*6f20*/  FFMA.RM R14, R9, R33.reuse, 12582913 ;  /* 0x4b400001090e7423 */ /* 0x084fe80000004021 */
        /* <DEDUP_REMOVED lines=8> */
[C---:B------:R-:W-:Y:S02]  /*6fb0*/  FFMA.SAT R0, R35.reuse, -R64, 0.5 ;  /* 0x3f00000023007423 */ /* 0x040fe40000002840 */
[----:B------:R-:W-:Y:S02]  /*6fc0*/  MUFU.EX2 R64, R6 ;  /* 0x0000000600407308 */ /* 0x000fe40000000800 */
[----:B----4-:R-:W-:Y:S04]  /*6fd0*/  FFMA.RM R16, R0, R33, 12582913 ;  /* 0x4b40000100107423 */ /* 0x010fe80000004021 */
[----:B------:R-:W-:Y:S04]  /*6fe0*/  FADD R0, R16, -12583039 ;  /* 0xcb40007f10007421 */ /* 0x000fe80000000000 */
[----:B------:R2:W4:Y:S01]  /*6ff0*/  MUFU.EX2 R33, R2 ;  /* 0x0000000200217308 */ /* 0x0005220000000800 */
[C---:B------:R-:W-:Y:S04]  /*7000*/  FFMA R0, R35.reuse, -1.4426950216293334961, -R0 ;  /* 0xbfb8aa3b23007823 */ /* 0x040fe80000000800 */
[----:B------:R-:W-:Y:S05]  /*7010*/  FFMA R0, R35, -1.925963033500011079e-08, R0 ;  /* 0xb2a5706023007823 */ /* 0x000fea0000000000 */
[----:B------:R5:W-:Y:S01]  /*7020*/  MUFU.EX2 R35, R4 ;  /* 0x0000000400237308 */ /* 0x000be20000000800 */
[----:B--2---:R-:W-:Y:S09]  /*7030*/  SHF.L.U32 R2, R34, 0x17, RZ ;  /* 0x0000001722027819 */ /* 0x004ff200000006ff */
[----:B------:R2:W4:Y:S01]  /*7040*/  MUFU.EX2 R34, R3 ;  /* 0x0000000300227308 */ /* 0x0005220000000800 */
[----:B------:R-:W-:Y:S01]  /*7050*/  FFMA R2, R32, R2, 1 ;  /* 0x3f80000020027423 */ /* 0x000fe20000000002 */
[----:B-----5:R-:W-:Y:S04]  /*7060*/  SHF.L.U32 R4, R44, 0x17, RZ ;  /* 0x000000172c047819 */ /* 0x020fe800000006ff */
[----:B------:R-:W-:Y:S04]  /*7070*/  IADD3 R18, PT, PT, R2, 0x1800000, RZ ;  /* 0x0180000002127810 */ /* 0x000fe80007ffe0ff */
[----:B------:R5:W4:Y:S01]  /*7080*/  MUFU.EX2 R32, R5 ;  /* 0x0000000500207308 */ /* 0x000b220000000800 */
[----:B------:R-:W-:Y:S04]  /*7090*/  LOP3.LUT R18, R18, 0x7f800000, RZ, 0xc0, !PT ;  /* 0x7f80000012127812 */ /* 0x000fe800078ec0ff */
[----:B------:R-:W-:Y:S02]  /*70a0*/  ISETP.GT.U32.AND P0, PT, R18, 0x1ffffff, PT ;  /* 0x01ffffff1200780c */ /* 0x000fe40003f04070 */
[----:B--2---:R-:W-:Y:S02]  /*70b0*/  SHF.L.U32 R3, R43, 0x17, RZ ;  /* 0x000000172b037819 */ /* 0x004fe400000006ff */
[----:B------:R-:W-:Y:S03]  /*70c0*/  SHF.L.U32 R18, R47, 0x17, RZ ;  /* 0x000000172f127819 */ /* 0x000fe600000006ff */
[----:B------:R-:W-:Y:S01]  /*70d0*/  FFMA R3, R65, R3, 1 ;  /* 0x3f80000041037423 */ /* 0x000fe20000000003 */
[----:B------:R-:W-:Y:S01]  /*70e0*/  FFMA R4, R66, R4, 1 ;  /* 0x3f80000042047423 */ /* 0x000fe20000000004 */
[----:B-----5:R-:W-:Y:S01]  /*70f0*/  FFMA R5, R67, R17, 1 ;  /* 0x3f80000043057423 */ /* 0x020fe20000000011 */
[----:B------:R-:W-:Y:S05]  /*7100*/  SHF.L.U32 R17, R46, 0x17, RZ ;  /* 0x000000172e117819 */ /* 0x000fea00000006ff */
[----:B------:R-:W-:Y:S01]  /*7110*/  FFMA R6, R68, R17, 1 ;  /* 0x3f80000044067423 */ /* 0x000fe20000000011 */
[----:B------:R-:W-:Y:S01]  /*7120*/  SHF.L.U32 R17, R50, 0x17, RZ ;  /* 0x0000001732117819 */ /* 0x000fe200000006ff */
[----:B------:R-:W-:Y:S01]  /*7130*/  FFMA R49, R69, R18, 1 ;  /* 0x3f80000045317423 */ /* 0x000fe20000000012 */
[----:B------:R-:W-:Y:S01]  /*7140*/  SHF.L.U32 R18, R51, 0x17, RZ ;  /* 0x0000001733127819 */ /* 0x000fe200000006ff */
[----:B------:R2:W5:Y:S01]  /*7150*/  MUFU.EX2 R50, R7 ;  /* 0x0000000700327308 */ /* 0x0005620000000800 */
[----:B------:R-:W-:Y:S01]  /*7160*/  FFMA R30, R70, R19, 1 ;  /* 0x3f800000461e7423 */ /* 0x000fe20000000013 */
[----:B------:R-:W-:Y:S01]  /*7170*/  SHF.L.U32 R19, R52, 0x17, RZ ;  /* 0x0000001734137819 */ /* 0x000fe200000006ff */
[----:B------:R-:W-:Y:S01]  /*7180*/  FFMA R29, R71, R23, 1 ;  /* 0x3f800000471d7423 */ /* 0x000fe20000000017 */
[----:B------:R-:W-:Y:S01]  /*7190*/  SHF.L.U32 R23, R20, 0x17, RZ ;  /* 0x0000001714177819 */ /* 0x000fe200000006ff */
[----:B------:R-:W-:Y:S01]  /*71a0*/  FFMA R48, R72, R17, 1 ;  /* 0x3f80000048307423 */ /* 0x000fe20000000011 */
[----:B------:R-:W-:Y:S01]  /*71b0*/  SHF.L.U32 R17, R54, 0x17, RZ ;  /* 0x0000001736117819 */ /* 0x000fe200000006ff */
[----:B------:R-:W-:Y:S01]  /*71c0*/  FFMA R47, R73, R18, 1 ;  /* 0x3f800000492f7423 */ /* 0x000fe20000000012 */
[----:B------:R-:W-:Y:S02]  /*71d0*/  SHF.L.U32 R18, R55, 0x17, RZ ;  /* 0x0000001737127819 */ /* 0x000fe400000006ff */
[----:B------:R3:W5:Y:S01]  /*71e0*/  MUFU.EX2 R54, R8 ;  /* 0x0000000800367308 */ /* 0x0007620000000800 */
[----:B------:R-:W-:Y:S01]  /*71f0*/  FFMA R46, R74, R19, 1 ;  /* 0x3f8000004a2e7423 */ /* 0x000fe20000000013 */
[----:B------:R-:W-:Y:S02]  /*7200*/  SHF.L.U32 R19, R59, 0x17, RZ ;  /* 0x000000173b137819 */ /* 0x000fe400000006ff */
[----:B--2---:R-:W-:Y:S06]  /*7210*/  SHF.L.U32 R7, R53, 0x17, RZ ;  /* 0x0000001735077819 */ /* 0x004fec00000006ff */
[----:B------:R2:W5:Y:S01]  /*7220*/  MUFU.EX2 R55, R9 ;  /* 0x0000000900377308 */ /* 0x0005620000000800 */
[----:B-1----:R-:W-:Y:S01]  /*7230*/  FFMA R45, R25, R7, 1 ;  /* 0x3f800000192d7423 */ /* 0x002fe20000000007 */
[----:B------:R-:W-:Y:S01]  /*7240*/  SHF.L.U32 R7, R56, 0x17, RZ ;  /* 0x0000001738077819 */ /* 0x000fe200000006ff */
[----:B------:R-:W-:Y:S01]  /*7250*/  FFMA R26, R75, R17, 1 ;  /* 0x3f8000004b1a7423 */ /* 0x000fe20000000011 */
[----:B------:R-:W-:Y:S01]  /*7260*/  FFMA R17, R76, R18, 1 ;  /* 0x3f8000004c117423 */ /* 0x000fe20000000012 */
[----:B---3--:R-:W-:Y:S05]  /*7270*/  SHF.L.U32 R8, R57, 0x17, RZ ;  /* 0x0000001739087819 */ /* 0x008fea00000006ff */
[----:B------:R1:W3:Y:S01]  /*7280*/  MUFU.EX2 R56, R10 ;  /* 0x0000000a00387308 */ /* 0x0002e20000000800 */
[----:B------:R-:W-:Y:S01]  /*7290*/  SHF.L.U32 R18, R58, 0x17, RZ ;  /* 0x000000173a127819 */ /* 0x000fe200000006ff */
[----:B------:R-:W-:Y:S01]  /*72a0*/  FFMA R52, R77, R7, 1 ;  /* 0x3f8000004d347423 */ /* 0x000fe20000000007 */
[----:B------:R-:W-:Y:S01]  /*72b0*/  SHF.L.U32 R7, R60, 0x17, RZ ;  /* 0x000000173c077819 */ /* 0x000fe200000006ff */
[----:B------:R-:W-:Y:S01]  /*72c0*/  FFMA R44, R31, R8, 1 ;  /* 0x3f8000001f2c7423 */ /* 0x000fe20000000008 */
[----:B------:R-:W-:Y:S01]  /*72d0*/  SHF.L.U32 R8, R61, 0x17, RZ ;  /* 0x000000173d087819 */ /* 0x000fe200000006ff */
[----:B------:R-:W-:Y:S01]  /*72e0*/  FFMA R18, R78, R18, 1 ;  /* 0x3f8000004e127423 */ /* 0x000fe20000000012 */
[----:B------:R-:W-:Y:S01]  /*72f0*/  FFMA R19, R28, R19, 1 ;  /* 0x3f8000001c137423 */ /* 0x000fe20000000013 */
[----:B--2---:R-:W-:Y:S01]  /*7300*/  SHF.L.U32 R9, R62, 0x17, RZ ;  /* 0x000000173e097819 */ /* 0x004fe200000006ff */
[----:B------:R-:W-:Y:S01]  /*7310*/  FFMA R20, R79, R7, 1 ;  /* 0x3f8000004f147423 */ /* 0x000fe20000000007 */
[----:B------:R-:W-:Y:S01]  /*7320*/  SHF.L.U32 R7, R21, 0x17, RZ ;  /* 0x0000001715077819 */ /* 0x000fe200000006ff */
[----:B------:R-:W-:Y:S01]  /*7330*/  FFMA R43, R80, R8, 1 ;  /* 0x3f800000502b7423 */ /* 0x000fe20000000008 */
[----:B------:R-:W-:Y:S01]  /*7340*/  SHF.L.U32 R8, R22, 0x17, RZ ;  /* 0x0000001716087819 */ /* 0x000fe200000006ff */
[----:B------:R2:W3:Y:S01]  /*7350*/  MUFU.EX2 R21, R0 ;  /* 0x0000000000157308 */ /* 0x0004e20000000800 */
[----:B------:R-:W-:Y:S01]  /*7360*/  FFMA R25, R81, R9, 1 ;  /* 0x3f80000051197423 */ /* 0x000fe20000000009 */
[----:B------:R-:W-:Y:S01]  /*7370*/  SHF.L.U32 R9, R27, 0x17, RZ ;  /* 0x000000171b097819 */ /* 0x000fe200000006ff */
[----:B------:R-:W-:Y:S01]  /*7380*/  FFMA R23, R82, R23, 1 ;  /* 0x3f80000052177423 */ /* 0x000fe20000000017 */
[----:B-1----:R-:W-:Y:S01]  /*7390*/  SHF.L.U32 R10, R24, 0x17, RZ ;  /* 0x00000017180a7819 */ /* 0x002fe200000006ff */
[----:B----4-:R-:W-:Y:S01]  /*73a0*/  FFMA R24, R33, R7, 1 ;  /* 0x3f80000021187423 */ /* 0x010fe20000000007 */
[----:B------:R-:W-:Y:S01]  /*73b0*/  SHF.L.U32 R7, R13, 0x17, RZ ;  /* 0x000000170d077819 */ /* 0x000fe200000006ff */
[----:B------:R-:W-:Y:S01]  /*73c0*/  FFMA R51, R34, R8, 1 ;  /* 0x3f80000022337423 */ /* 0x000fe20000000008 */
[----:B------:R-:W-:Y:S01]  /*73d0*/  SHF.L.U32 R8, R14, 0x17, RZ ;  /* 0x000000170e087819 */ /* 0x000fe200000006ff */
[----:B------:R-:W-:Y:S01]  /*73e0*/  FFMA R35, R35, R9, 1 ;  /* 0x3f80000023237423 */ /* 0x000fe20000000009 */
[----:B------:R-:W-:Y:S02]  /*73f0*/  SHF.L.U32 R9, R15, 0x17, RZ ;  /* 0x000000170f097819 */ /* 0x000fe400000006ff */
[----:B--2---:R-:W-:Y:S05]  /*7400*/  SHF.L.U32 R0, R11, 0x17, RZ ;  /* 0x000000170b007819 */ /* 0x004fea00000006ff */
[----:B------:R-:W-:Y:S01]  /*7410*/  FFMA R27, R32, R0, 1 ;  /* 0x3f800000201b7423 */ /* 0x000fe20000000000 */
[----:B------:R-:W-:Y:S01]  /*7420*/  SHF.L.U32 R0, R12, 0x17, RZ ;  /* 0x000000170c007819 */ /* 0x000fe200000006ff */
[----:B------:R-:W-:Y:S01]  /*7430*/  FFMA R28, R64, R10, 1 ;  /* 0x3f800000401c7423 */ /* 0x000fe2000000000a */
[----:B------:R-:W-:Y:S03]  /*7440*/  SHF.L.U32 R10, R16, 0x17, RZ ;  /* 0x00000017100a7819 */ /* 0x000fe600000006ff */
[----:B-----5:R-:W-:Y:S01]  /*7450*/  FFMA R53, R50, R0, 1 ;  /* 0x3f80000032357423 */ /* 0x020fe20000000000 */
[----:B------:R-:W-:Y:S01]  /*7460*/  FFMA R50, R54, R7, 1 ;  /* 0x3f80000036327423 */ /* 0x000fe20000000007 */
[----:B------:R-:W-:Y:S01]  /*7470*/  FFMA R31, R55, R8, 1 ;  /* 0x3f800000371f7423 */ /* 0x000fe20000000008 */
[----:B---3--:R-:W-:Y:S01]  /*7480*/  FFMA R34, R56, R9, 1 ;  /* 0x3f80000038227423 */ /* 0x008fe20000000009 */
[----:B------:R-:W-:Y:S01]  /*7490*/  FFMA R33, R21, R10, 1 ;  /* 0x3f80000015217423 */ /* 0x000fe2000000000a */
[----:B------:R-:W-:Y:S06]  /*74a0*/  @P0 BRA `(.L_x_105) ;  /* 0x0000000000140947 */ /* 0x000fec0003800000 */
[----:B------:R-:W-:Y:S02]  /*74b0*/  MOV R57, R2 ;  /* 0x0000000200397202 */ /* 0x000fe40000000f00 */
[----:B------:R-:W-:Y:S02]  /*74c0*/  MOV R56, 0x74e0 ;  /* 0x000074e000387802 */ /* 0x000fe40000000f00 */
[----:B------:R-:W-:Y:S05]  /*74d0*/  CALL.REL.NOINC `($__internal_3_$__cuda_sm20_rcp_rn_f32_slowpath) ;  /* 0x0000003000c07944 */ /* 0x000fea0003c00000 */
[----:B------:R-:W-:Y:S01]  /*74e0*/  MOV R0, R32 ;  /* 0x0000002000007202 */ /* 0x000fe20000000f00 */
[----:B------:R-:W-:Y:S05]  /*74f0*/  BRA `(.L_x_106) ;  /* 0x0000000000107947 */ /* 0x000fea0003800000 */
.L_x_105:
[----:B------:R-:W1:Y:S02]  /*7500*/  MUFU.RCP R0, R2 ;  /* 0x0000000200007308 */ /* 0x000e640000001000 */
[----:B-1----:R-:W-:Y:S04]  /*7510*/  FFMA R2, R2, R0, -1 ;  /* 0xbf80000002027423 */ /* 0x002fe80000000000 */
[----:B------:R-:W-:Y:S04]  /*7520*/  FADD.FTZ R2, -R2, -RZ ;  /* 0x800000ff02027221 */ /* 0x000fe80000010100 */
[----:B------:R-:W-:Y:S07]  /*7530*/  FFMA R0, R0, R2, R0 ;  /* 0x0000000200007223 */ /* 0x000fee0000000000 */
.L_x_106:
[----:B------:R-:W-:Y:S05]  /*7540*/  BSYNC.RECONVERGENT B1 ;  /* 0x0000000000017941 */ /* 0x000fea0003800200 */
.L_x_104:
[----:B------:R-:W-:Y:S01]  /*7550*/  VIADD R2, R3, 0x1800000 ;  /* 0x0180000003027836 */ /* 0x000fe20000000000 */
[----:B------:R-:W-:Y:S04]  /*7560*/  BSSY.RECONVERGENT B1, `(.L_x_107) ;  /* 0x000000e000017945 */ /* 0x000fe80003800200 */
[----:B------:R-:W-:Y:S04]  /*7570*/  LOP3.LUT R2, R2, 0x7f800000, RZ, 0xc0, !PT ;  /* 0x7f80000002027812 */ /* 0x000fe800078ec0ff */
[----:B------:R-:W-:Y:S11]  /*7580*/  ISETP.GT.U32.AND P0, PT, R2, 0x1ffffff, PT ;  /* 0x01ffffff0200780c */ /* 0x000ff60003f04070 */
[----:B------:R-:W-:Y:S02]  /*7590*/  @!UPT UIADD3 URZ, UPT, UPT, URZ, URZ, URZ ;  /* 0x000000fffffff290 */ /* 0x000fe4000fffe0ff */
[----:B------:R-:W-:Y:S05]  /*75a0*/  @P0 BRA `(.L_x_108) ;  /* 0x0000000000140947 */ /* 0x000fea0003800000 */
[----:B------:R-:W-:Y:S02]  /*75b0*/  MOV R57, R3 ;  /* 0x0000000300397202 */ /* 0x000fe40000000f00 */
[----:B------:R-:W-:Y:S02]  /*75c0*/  MOV R56, 0x75e0 ;  /* 0x000075e000387802 */ /* 0x000fe40000000f00 */
[----:B------:R-:W-:Y:S05]  /*75d0*/  CALL.REL.NOINC `($__internal_3_$__cuda_sm20_rcp_rn_f32_slowpath) ;  /* 0x0000003000807944 */ /* 0x000fea0003c00000 */
[----:B------:R-:W-:Y:S01]  /*75e0*/  MOV R2, R32 ;  /* 0x0000002000027202 */ /* 0x000fe20000000f00 */
[----:B------:R-:W-:Y:S05]  /*75f0*/  BRA `(.L_x_109) ;  /* 0x0000000000107947 */ /* 0x000fea0003800000 */
.L_x_108:
[----:B------:R-:W1:Y:S02]  /*7600*/  MUFU.RCP R2, R3 ;  /* 0x0000000300027308 */ /* 0x000e640000001000 */
[----:B-1----:R-:W-:Y:S04]  /*7610*/  FFMA R3, R3, R2, -1 ;  /* 0xbf80000003037423 */ /* 0x002fe80000000002 */
[----:B------:R-:W-:Y:S04]  /*7620*/  FADD.FTZ R3, -R3, -RZ ;  /* 0x800000ff03037221 */ /* 0x000fe80000010100 */
[----:B------:R-:W-:Y:S07]  /*7630*/  FFMA R2, R2, R3, R2 ;  /* 0x0000000302027223 */ /* 0x000fee0000000002 */
.L_x_109:
[----:B------:R-:W-:Y:S05]  /*7640*/  BSYNC.RECONVERGENT B1 ;  /* 0x0000000000017941 */ /* 0x000fea0003800200 */
.L_x_107:
        /* <DEDUP_REMOVED lines=11> */
.L_x_111:
[----:B------:R-:W1:Y:S02]  /*7700*/  MUFU.RCP R3, R4 ;  /* 0x0000000400037308 */ /* 0x000e640000001000 */
[----:B-1----:R-:W-:Y:S04]  /*7710*/  FFMA R4, R4, R3, -1 ;  /* 0xbf80000004047423 */ /* 0x002fe80000000003 */
[----:B------:R-:W-:Y:S04]  /*7720*/  FADD.FTZ R4, -R4, -RZ ;  /* 0x800000ff04047221 */ /* 0x000fe80000010100 */
[----:B------:R-:W-:Y:S07]  /*7730*/  FFMA R3, R3, R4, R3 ;  /* 0x0000000403037223 */ /* 0x000fee0000000003 */
.L_x_112:
[----:B------:R-:W-:Y:S05]  /*7740*/  BSYNC.RECONVERGENT B1 ;  /* 0x0000000000017941 */ /* 0x000fea0003800200 */
.L_x_110:
        /* <DEDUP_REMOVED lines=11> */
.L_x_114:
[----:B------:R-:W1:Y:S02]  /*7800*/  MUFU.RCP R4, R5 ;  /* 0x0000000500047308 */ /* 0x000e640000001000 */
[----:B-1----:R-:W-:Y:S04]  /*7810*/  FFMA R5, R5, R4, -1 ;  /* 0xbf80000005057423 */ /* 0x002fe80000000004 */
[----:B------:R-:W-:Y:S04]  /*7820*/  FADD.FTZ R5, -R5, -RZ ;  /* 0x800000ff05057221 */ /* 0x000fe80000010100 */
[----:B------:R-:W-:Y:S07]  /*7830*/  FFMA R4, R4, R5, R4 ;  /* 0x0000000504047223 */ /* 0x000fee0000000004 */
.L_x_115:
[----:B------:R-:W-:Y:S05]  /*7840*/  BSYNC.RECONVERGENT B1 ;  /* 0x0000000000017941 */ /* 0x000fea0003800200 */
.L_x_113:
        /* <DEDUP_REMOVED lines=11> */
.L_x_117:
[----:B------:R-:W1:Y:S02]  /*7900*/  MUFU.RCP R5, R6 ;  /* 0x0000000600057308 */ /* 0x000e640000001000 */
[----:B-1----:R-:W-:Y:S04]  /*7910*/  FFMA R6, R6, R5, -1 ;  /* 0xbf80000006067423 */ /* 0x002fe80000000005 */
[----:B------:R-:W-:Y:S04]  /*7920*/  FADD.FTZ R6, -R6, -RZ ;  /* 0x800000ff06067221 */ /* 0x000fe80000010100 */
[----:B------:R-:W-:Y:S07]  /*7930*/  FFMA R5, R5, R6, R5 ;  /* 0x0000000605057223 */ /* 0x000fee0000000005 */
.L_x_118:
[----:B------:R-:W-:Y:S05]  /*7940*/  BSYNC.RECONVERGENT B1 ;  /* 0x0000000000017941 */ /* 0x000fea0003800200 */
.L_x_116:
        /* <DEDUP_REMOVED lines=11> */
.L_x_120:
[----:B------:R-:W1:Y:S02]  /*7a00*/  MUFU.RCP R6, R49 ;  /* 0x0000003100067308 */ /* 0x000e640000001000 */
[----:B-1----:R-:W-:Y:S04]  /*7a10*/  FFMA R7, R49, R6, -1 ;  /* 0xbf80000031077423 */ /* 0x002fe80000000006 */
[----:B------:R-:W-:Y:S04]  /*7a20*/  FADD.FTZ R7, -R7, -RZ ;  /* 0x800000ff07077221 */ /* 0x000fe80000010100 */
[----:B------:R-:W-:Y:S07]  /*7a30*/  FFMA R6, R6, R7, R6 ;  /* 0x0000000706067223 */ /* 0x000fee0000000006 */
.L_x_121:
[----:B------:R-:W-:Y:S05]  /*7a40*/  BSYNC.RECONVERGENT B1 ;  /* 0x0000000000017941 */ /* 0x000fea0003800200 */
.L_x_119:
        /* <DEDUP_REMOVED lines=11> */
.L_x_123:
[----:B------:R-:W1:Y:S02]  /*7b00*/  MUFU.RCP R7, R30 ;  /* 0x0000001e00077308 */ /* 0x000e640000001000 */
[----:B-1----:R-:W-:Y:S04]  /*7b10*/  FFMA R8, R30, R7, -1 ;  /* 0xbf8000001e087423 */ /* 0x002fe80000000007 */
[----:B------:R-:W-:Y:S04]  /*7b20*/  FADD.FTZ R8, -R8, -RZ ;  /* 0x800000ff08087221 */ /* 0x000fe80000010100 */
[----:B------:R-:W-:Y:S07]  /*7b30*/  FFMA R7, R7, R8, R7 ;  /* 0x0000000807077223 */ /* 0x000fee0000000007 */
.L_x_124:
[----:B------:R-:W-:Y:S05]  /*7b40*/  BSYNC.RECONVERGENT B1 ;  /* 0x0000000000017941 */ /* 0x000fea0003800200 */
.L_x_122:
        /* <DEDUP_REMOVED lines=11> */
.L_x_126:
[----:B------:R-:W1:Y:S02]  /*7c00*/  MUFU.RCP R8, R29 ;  /* 0x0000001d00087308 */ /* 0x000e640000001000 */
[----:B-1----:R-:W-:Y:S04]  /*7c10*/  FFMA R9, R29, R8, -1 ;  /* 0xbf8000001d097423 */ /* 0x002fe80000000008 */
[----:B------:R-:W-:Y:S04]  /*7c20*/  FADD.FTZ R9, -R9, -RZ ;  /* 0x800000ff09097221 */ /* 0x000fe80000010100 */
[----:B------:R-:W-:Y:S07]  /*7c30*/  FFMA R8, R8, R9, R8 ;  /* 0x0000000908087223 */ /* 0x000fee0000000008 */
.L_x_127:
[----:B------:R-:W-:Y:S05]  /*7c40*/  BSYNC.RECONVERGENT B1 ;  /* 0x0000000000017941 */ /* 0x000fea0003800200 */
.L_x_125:
        /* <DEDUP_REMOVED lines=11> */
.L_x_129:
[----:B------:R-:W1:Y:S02]  /*7d00*/  MUFU.RCP R9, R48 ;  /* 0x0000003000097308 */ /* 0x000e640000001000 */
[----:B-1----:R-:W-:Y:S04]  /*7d10*/  FFMA R10, R48, R9, -1 ;  /* 0xbf800000300a7423 */ /* 0x002fe80000000009 */
[----:B------:R-:W-:Y:S04]  /*7d20*/  FADD.FTZ R10, -R10, -RZ ;  /* 0x800000ff0a0a7221 */ /* 0x000fe80000010100 */
[----:B------:R-:W-:Y:S07]  /*7d30*/  FFMA R9, R9, R10, R9 ;  /* 0x0000000a09097223 */ /* 0x000fee0000000009 */
.L_x_130:
[----:B------:R-:W-:Y:S05]  /*7d40*/  BSYNC.RECONVERGENT B1 ;  /* 0x0000000000017941 */ /* 0x000fea0003800200 */
.L_x_128:
        /* <DEDUP_REMOVED lines=11> */
.L_x_132:
[----:B------:R-:W1:Y:S02]  /*7e00*/  MUFU.RCP R10, R47 ;  /* 0x0000002f000a7308 */ /* 0x000e640000001000 */
[----:B-1----:R-:W-:Y:S04]  /*7e10*/  FFMA R11, R47, R10, -1 ;  /* 0xbf8000002f0b7423 */ /* 0x002fe8000000000a */
[----:B------:R-:W-:Y:S04]  /*7e20*/  FADD.FTZ R11, -R11, -RZ ;  /* 0x800000ff0b0b7221 */ /* 0x000fe80000010100 */
[----:B------:R-:W-:Y:S07]  /*7e30*/  FFMA R10, R10, R11, R10 ;  /* 0x0000000b0a0a7223 */ /* 0x000fee000000000a */
.L_x_133:
[----:B------:R-:W-:Y:S05]  /*7e40*/  BSYNC.RECONVERGENT B1 ;  /* 0x0000000000017941 */ /* 0x000fea0003800200 */
.L_x_131:
        /* <DEDUP_REMOVED lines=11> */
.L_x_135:
[----:B------:R-:W1:Y:S02]  /*7f00*/  MUFU.RCP R11, R46 ;  /* 0x0000002e000b7308 */ /* 0x000e640000001000 */
[----:B-1----:R-:W-:Y:S04]  /*7f10*/  FFMA R12, R46, R11, -1 ;  /* 0xbf8000002e0c7423 */ /* 0x002fe8000000000b */
[----:B------:R-:W-:Y:S04]  /*7f20*/  FADD.FTZ R12, -R12, -RZ ;  /* 0x800000ff0c0c7221 */ /* 0x000fe80000010100 */
[----:B------:R-:W-:Y:S07]  /*7f30*/  FFMA R11, R11, R12, R11 ;  /* 0x0000000c0b0b7223 */ /* 0x000fee000000000b */
.L_x_136:
[----:B------:R-:W-:Y:S05]  /*7f40*/  BSYNC.RECONVERGENT B1 ;  /* 0x0000000000017941 */ /* 0x000fea0003800200 */
.L_x_134:
        /* <DEDUP_REMOVED lines=11> */
.L_x_138:
[----:B------:R-:W1:Y:S02]  /*8000*/  MUFU.RCP R12, R45 ;  /* 0x0000002d000c7308 */ /* 0x000e640000001000 */
[----:B-1----:R-:W-:Y:S04]  /*8010*/  FFMA R13, R45, R12, -1 ;  /* 0xbf8000002d0d7423 */ /* 0x002fe8000000000c */
[----:B------:R-:W-:Y:S04]  /*8020*/  FADD.FTZ R13, -R13, -RZ ;  /* 0x800000ff0d0d7221 */ /* 0x000fe80000010100 */
[----:B------:R-:W-:Y:S07]  /*8030*/  FFMA R12, R12, R13, R12 ;  /* 0x0000000d0c0c7223 */ /* 0x000fee000000000c */
.L_x_139:
[----:B------:R-:W-:Y:S05]  /*8040*/  BSYNC.RECONVERGENT B1 ;  /* 0x0000000000017941 */ /* 0x000fea0003800200 */
.L_x_137:
        /* <DEDUP_REMOVED lines=11> */
.L_x_141:
[----:B------:R-:W1:Y:S02]  /*8100*/  MUFU.RCP R13, R26 ;  /* 0x0000001a000d7308 */ /* 0x000e640000001000 */
[----:B-1----:R-:W-:Y:S04]  /*8110*/  FFMA R14, R26, R13, -1 ;  /* 0xbf8000001a0e7423 */ /* 0x002fe8000000000d */
[----:B------:R-:W-:Y:S04]  /*8120*/  FADD.FTZ R14, -R14, -RZ ;  /* 0x800000ff0e0e7221 */ /* 0x000fe80000010100 */
[----:B------:R-:W-:Y:S07]  /*8130*/  FFMA R13, R13, R14, R13 ;  /* 0x0000000e0d0d7223 */ /* 0x000fee000000000d */
.L_x_142:
[----:B------:R-:W-:Y:S05]  /*8140*/  BSYNC.RECONVERGENT B1 ;  /* 0x0000000000017941 */ /* 0x000fea0003800200 */
.L_x_140:
        /* <DEDUP_REMOVED lines=11> */
.L_x_144:
[----:B------:R-:W1:Y:S02]  /*8200*/  MUFU.RCP R14, R17 ;  /* 0x00000011000e7308 */ /* 0x000e640000001000 */
[----:B-1----:R-:W-:Y:S04]  /*8210*/  FFMA R15, R17, R14, -1 ;  /* 0xbf800000110f7423 */ /* 0x002fe8000000000e */
[----:B------:R-:W-:Y:S04]  /*8220*/  FADD.FTZ R15, -R15, -RZ ;  /* 0x800000ff0f0f7221 */ /* 0x000fe80000010100 */
[----:B------:R-:W-:Y:S07]  /*8230*/  FFMA R14, R14, R15, R14 ;  /* 0x0000000f0e0e7223 */ /* 0x000fee000000000e */
.L_x_145:
[----:B------:R-:W-:Y:S05]  /*8240*/  BSYNC.RECONVERGENT B1 ;  /* 0x0000000000017941 */ /* 0x000fea0003800200 */
.L_x_143:
        /* <DEDUP_REMOVED lines=11> */
.L_x_147:
[----:B------:R-:W1:Y:S02]  /*8300*/  MUFU.RCP R15, R52 ;  /* 0x00000034000f7308 */ /* 0x000e640000001000 */
[----:B-1----:R-:W-:Y:S04]  /*8310*/  FFMA R16, R52, R15, -1 ;  /* 0xbf80000034107423 */ /* 0x002fe8000000000f */
[----:B------:R-:W-:Y:S04]  /*8320*/  FADD.FTZ R16, -R16, -RZ ;  /* 0x800000ff10107221 */ /* 0x000fe80000010100 */
[----:B------:R-:W-:Y:S07]  /*8330*/  FFMA R15, R15, R16, R15 ;  /* 0x000000100f0f7223 */ /* 0x000fee000000000f */
.L_x_148:
[----:B------:R-:W-:Y:S05]  /*8340*/  BSYNC.RECONVERGENT B1 ;  /* 0x0000000000017941 */ /* 0x000fea0003800200 */
.L_x_146:
        /* <DEDUP_REMOVED lines=11> */
.L_x_150:
[----:B------:R-:W1:Y:S02]  /*8400*/  MUFU.RCP R16, R44 ;  /* 0x0000002c00107308 */ /* 0x000e640000001000 */
[----:B-1----:R-:W-:Y:S04]  /*8410*/  FFMA R17, R44, R16, -1 ;  /* 0xbf8000002c117423 */ /* 0x002fe80000000010 */
[----:B------:R-:W-:Y:S04]  /*8420*/  FADD.FTZ R17, -R17, -RZ ;  /* 0x800000ff11117221 */ /* 0x000fe80000010100 */
[----:B------:R-:W-:Y:S07]  /*8430*/  FFMA R16, R16, R17, R16 ;  /* 0x0000001110107223 */ /* 0x000fee0000000010 */
.L_x_151:
[----:B------:R-:W-:Y:S05]  /*8440*/  BSYNC.RECONVERGENT B1 ;  /* 0x0000000000017941 */ /* 0x000fea0003800200 */
.L_x_149:
        /* <DEDUP_REMOVED lines=11> */
.L_x_153:
[----:B------:R-:W1:Y:S02]  /*8500*/  MUFU.RCP R17, R18 ;  /* 0x0000001200117308 */ /* 0x000e640000001000 */
[----:B-1----:R-:W-:Y:S04]  /*8510*/  FFMA R18, R18, R17, -1 ;  /* 0xbf80000012127423 */ /* 0x002fe80000000011 */
[----:B------:R-:W-:Y:S04]  /*8520*/  FADD.FTZ R18, -R18, -RZ ;  /* 0x800000ff12127221 */ /* 0x000fe80000010100 */
[----:B------:R-:W-:Y:S07]  /*8530*/  FFMA R17, R17, R18, R17 ;  /* 0x0000001211117223 */ /* 0x000fee0000000011 */
.L_x_154:
[----:B------:R-:W-:Y:S05]  /*8540*/  BSYNC.RECONVERGENT B1 ;  /* 0x0000000000017941 */ /* 0x000fea0003800200 */
.L_x_152:
        /* <DEDUP_REMOVED lines=11> */
.L_x_156:
[----:B------:R-:W1:Y:S02]  /*8600*/  MUFU.RCP R18, R19 ;  /* 0x0000001300127308 */ /* 0x000e640000001000 */
[----:B-1----:R-:W-:Y:S04]  /*8610*/  FFMA R19, R19, R18, -1 ;  /* 0xbf80000013137423 */ /* 0x002fe80000000012 */
[----:B------:R-:W-:Y:S04]  /*8620*/  FADD.FTZ R19, -R19, -RZ ;  /* 0x800000ff13137221 */ /* 0x000fe80000010100 */
[----:B------:R-:W-:Y:S07]  /*8630*/  FFMA R18, R18, R19, R18 ;  /* 0x0000001312127223 */ /* 0x000fee0000000012 */
.L_x_157:
[----:B------:R-:W-:Y:S05]  /*8640*/  BSYNC.RECONVERGENT B1 ;  /* 0x0000000000017941 */ /* 0x000fea0003800200 */
.L_x_155:
        /* <DEDUP_REMOVED lines=11> */
.L_x_159:
[----:B------:R-:W1:Y:S02]  /*8700*/  MUFU.RCP R19, R20 ;  /* 0x0000001400137308 */ /* 0x000e640000001000 */
[----:B-1----:R-:W-:Y:S04]  /*8710*/  FFMA R20, R20, R19, -1 ;  /* 0xbf80000014147423 */ /* 0x002fe80000000013 */
[----:B------:R-:W-:Y:S04]  /*8720*/  FADD.FTZ R20, -R20, -RZ ;  /* 0x800000ff14147221 */ /* 0x000fe80000010100 */
[----:B------:R-:W-:Y:S07]  /*8730*/  FFMA R19, R19, R20, R19 ;  /* 0x0000001413137223 */ /* 0x000fee0000000013 */
.L_x_160:
[----:B------:R-:W-:Y:S05]  /*8740*/  BSYNC.RECONVERGENT B1 ;  /* 0x0000000000017941 */ /* 0x000fea0003800200 */
.L_x_158:
        /* <DEDUP_REMOVED lines=11> */
.L_x_162:
[----:B------:R-:W1:Y:S02]  /*8800*/  MUFU.RCP R20, R43 ;  /* 0x0000002b00147308 */ /* 0x000e640000001000 */
[----:B-1----:R-:W-:Y:S04]  /*8810*/  FFMA R21, R43, R20, -1 ;  /* 0xbf8000002b157423 */ /* 0x002fe80000000014 */
[----:B------:R-:W-:Y:S04]  /*8820*/  FADD.FTZ R21, -R21, -RZ ;  /* 0x800000ff15157221 */ /* 0x000fe80000010100 */
[----:B------:R-:W-:Y:S07]  /*8830*/  FFMA R20, R20, R21, R20 ;  /* 0x0000001514147223 */ /* 0x000fee0000000014 */
.L_x_163:
[----:B------:R-:W-:Y:S05]  /*8840*/  BSYNC.RECONVERGENT B1 ;  /* 0x0000000000017941 */ /* 0x000fea0003800200 */
.L_x_161:
        /* <DEDUP_REMOVED lines=11> */
.L_x_165:
[----:B------:R-:W1:Y:S02]  /*8900*/  MUFU.RCP R21, R25 ;  /* 0x0000001900157308 */ /* 0x000e640000001000 */
[----:B-1----:R-:W-:Y:S04]  /*8910*/  FFMA R22, R25, R21, -1 ;  /* 0xbf80000019167423 */ /* 0x002fe80000000015 */
[----:B------:R-:W-:Y:S04]  /*8920*/  FADD.FTZ R22, -R22, -RZ ;  /* 0x800000ff16167221 */ /* 0x000fe80000010100 */
[----:B------:R-:W-:Y:S07]  /*8930*/  FFMA R21, R21, R22, R21 ;  /* 0x0000001615157223 */ /* 0x000fee0000000015 */
.L_x_166:
[----:B------:R-:W-:Y:S05]  /*8940*/  BSYNC.RECONVERGENT B1 ;  /* 0x0000000000017941 */ /* 0x000fea0003800200 */
.L_x_164:
        /* <DEDUP_REMOVED lines=11> */
.L_x_168:
[----:B------:R-:W1:Y:S02]  /*8a00*/  MUFU.RCP R22, R23 ;  /* 0x0000001700167308 */ /* 0x000e640000001000 */
[----:B-1----:R-:W-:Y:S04]  /*8a10*/  FFMA R23, R23, R22, -1 ;  /* 0xbf80000017177423 */ /* 0x002fe80000000016 */
[----:B------:R-:W-:Y:S04]  /*8a20*/  FADD.FTZ R23, -R23, -RZ ;  /* 0x800000ff17177221 */ /* 0x000fe80000010100 */
[----:B------:R-:W-:Y:S07]  /*8a30*/  FFMA R22, R22, R23, R22 ;  /* 0x0000001716167223 */ /* 0x000fee0000000016 */
.L_x_169:
[----:B------:R-:W-:Y:S05]  /*8a40*/  BSYNC.RECONVERGENT B1 ;  /* 0x0000000000017941 */ /* 0x000fea0003800200 */
.L_x_167:
        /* <DEDUP_REMOVED lines=11> */
.L_x_171:
[----:B------:R-:W1:Y:S02]  /*8b00*/  MUFU.RCP R23, R24 ;  /* 0x0000001800177308 */ /* 0x000e640000001000 */
[----:B-1----:R-:W-:Y:S04]  /*8b10*/  FFMA R24, R24, R23, -1 ;  /* 0xbf80000018187423 */ /* 0x002fe80000000017 */
[----:B------:R-:W-:Y:S04]  /*8b20*/  FADD.FTZ R24, -R24, -RZ ;  /* 0x800000ff18187221 */ /* 0x000fe80000010100 */
[----:B------:R-:W-:Y:S07]  /*8b30*/  FFMA R23, R23, R24, R23 ;  /* 0x0000001817177223 */ /* 0x000fee0000000017 */
.L_x_172:
[----:B------:R-:W-:Y:S05]  /*8b40*/  BSYNC.RECONVERGENT B1 ;  /* 0x0000000000017941 */ /* 0x000fea0003800200 */
.L_x_170:
        /* <DEDUP_REMOVED lines=11> */
.L_x_174:
[----:B------:R-:W1:Y:S02]  /*8c00*/  MUFU.RCP R24, R51 ;  /* 0x0000003300187308 */ /* 0x000e640000001000 */
[----:B-1----:R-:W-:Y:S04]  /*8c10*/  FFMA R25, R51, R24, -1 ;  /* 0xbf80000033197423 */ /* 0x002fe80000000018 */
[----:B------:R-:W-:Y:S04]  /*8c20*/  FADD.FTZ R25, -R25, -RZ ;  /* 0x800000ff19197221 */ /* 0x000fe80000010100 */
[----:B------:R-:W-:Y:S07]  /*8c30*/  FFMA R24, R24, R25, R24 ;  /* 0x0000001918187223 */ /* 0x000fee0000000018 */
.L_x_175:
[----:B------:R-:W-:Y:S05]  /*8c40*/  BSYNC.RECONVERGENT B1 ;  /* 0x0000000000017941 */ /* 0x000fea0003800200 */
.L_x_173:
        /* <DEDUP_REMOVED lines=11> */
.L_x_177:
[----:B------:R-:W1:Y:S02]  /*8d00*/  MUFU.RCP R25, R35 ;  /* 0x0000002300197308 */ /* 0x000e640000001000 */
[----:B-1----:R-:W-:Y:S04]  /*8d10*/  FFMA R26, R35, R25, -1 ;  /* 0xbf800000231a7423 */ /* 0x002fe80000000019 */
[----:B------:R-:W-:Y:S04]  /*8d20*/  FADD.FTZ R26, -R26, -RZ ;  /* 0x800000ff1a1a7221 */ /* 0x000fe80000010100 */
[----:B------:R-:W-:Y:S07]  /*8d30*/  FFMA R25, R25, R26, R25 ;  /* 0x0000001a19197223 */ /* 0x000fee0000000019 */
.L_x_178:
[----:B------:R-:W-:Y:S05]  /*8d40*/  BSYNC.RECONVERGENT B1 ;  /* 0x0000000000017941 */ /* 0x000fea0003800200 */
.L_x_176:
        /* <DEDUP_REMOVED lines=11> */
.L_x_180:
[----:B------:R-:W1:Y:S02]  /*8e00*/  MUFU.RCP R26, R27 ;  /* 0x0000001b001a7308 */ /* 0x000e640000001000 */
[----:B-1----:R-:W-:Y:S04]  /*8e10*/  FFMA R27, R27, R26, -1 ;  /* 0xbf8000001b1b7423 */ /* 0x002fe8000000001a */
[----:B------:R-:W-:Y:S04]  /*8e20*/  FADD.FTZ R27, -R27, -RZ ;  /* 0x800000ff1b1b7221 */ /* 0x000fe80000010100 */
[----:B------:R-:W-:Y:S07]  /*8e30*/  FFMA R26, R26, R27, R26 ;  /* 0x0000001b1a1a7223 */ /* 0x000fee000000001a */
.L_x_181:
[----:B------:R-:W-:Y:S05]  /*8e40*/  BSYNC.RECONVERGENT B1 ;  /* 0x0000000000017941 */ /* 0x000fea0003800200 */
.L_x_179:
        /* <DEDUP_REMOVED lines=11> */
.L_x_183:
[----:B------:R-:W1:Y:S02]  /*8f00*/  MUFU.RCP R27, R28 ;  /* 0x0000001c001b7308 */ /* 0x000e640000001000 */
[----:B-1----:R-:W-:Y:S04]  /*8f10*/  FFMA R28, R28, R27, -1 ;  /* 0xbf8000001c1c7423 */ /* 0x002fe8000000001b */
[----:B------:R-:W-:Y:S04]  /*8f20*/  FADD.FTZ R28, -R28, -RZ ;  /* 0x800000ff1c1c7221 */ /* 0x000fe80000010100 */
[----:B------:R-:W-:Y:S07]  /*8f30*/  FFMA R27, R27, R28, R27 ;  /* 0x0000001c1b1b7223 */ /* 0x000fee000000001b */
.L_x_184:
[----:B------:R-:W-:Y:S05]  /*8f40*/  BSYNC.RECONVERGENT B1 ;  /* 0x0000000000017941 */ /* 0x000fea0003800200 */
.L_x_182:
        /* <DEDUP_REMOVED lines=11> */
.L_x_186:
[----:B------:R-:W1:Y:S02]  /*9000*/  MUFU.RCP R28, R53 ;  /* 0x00000035001c7308 */ /* 0x000e640000001000 */
[----:B-1----:R-:W-:Y:S04]  /*9010*/  FFMA R29, R53, R28, -1 ;  /* 0xbf800000351d7423 */ /* 0x002fe8000000001c */
[----:B------:R-:W-:Y:S04]  /*9020*/  FADD.FTZ R29, -R29, -RZ ;  /* 0x800000ff1d1d7221 */ /* 0x000fe80000010100 */
[----:B------:R-:W-:Y:S07]  /*9030*/  FFMA R28, R28, R29, R28 ;  /* 0x0000001d1c1c7223 */ /* 0x000fee000000001c */
.L_x_187:
[----:B------:R-:W-:Y:S05]  /*9040*/  BSYNC.RECONVERGENT B1 ;  /* 0x0000000000017941 */ /* 0x000fea0003800200 */
.L_x_185:
        /* <DEDUP_REMOVED lines=11> */
.L_x_189:
[----:B------:R-:W1:Y:S02]  /*9100*/  MUFU.RCP R29, R50 ;  /* 0x00000032001d7308 */ /* 0x000e640000001000 */
[----:B-1----:R-:W-:Y:S04]  /*9110*/  FFMA R30, R50, R29, -1 ;  /* 0xbf800000321e7423 */ /* 0x002fe8000000001d */
[----:B------:R-:W-:Y:S04]  /*9120*/  FADD.FTZ R30, -R30, -RZ ;  /* 0x800000ff1e1e7221 */ /* 0x000fe80000010100 */
[----:B------:R-:W-:Y:S07]  /*9130*/  FFMA R29, R29, R30, R29 ;  /* 0x0000001e1d1d7223 */ /* 0x000fee000000001d */
.L_x_190:
[----:B------:R-:W-:Y:S05]  /*9140*/  BSYNC.RECONVERGENT B1 ;  /* 0x0000000000017941 */ /* 0x000fea0003800200 */
.L_x_188:
        /* <DEDUP_REMOVED lines=11> */
.L_x_192:
[----:B------:R-:W1:Y:S02]  /*9200*/  MUFU.RCP R30, R31 ;  /* 0x0000001f001e7308 */ /* 0x000e640000001000 */
[----:B-1----:R-:W-:Y:S04]  /*9210*/  FFMA R31, R31, R30, -1 ;  /* 0xbf8000001f1f7423 */ /* 0x002fe8000000001e */
[----:B------:R-:W-:Y:S04]  /*9220*/  FADD.FTZ R31, -R31, -RZ ;  /* 0x800000ff1f1f7221 */ /* 0x000fe80000010100 */
[----:B------:R-:W-:Y:S07]  /*9230*/  FFMA R30, R30, R31, R30 ;  /* 0x0000001f1e1e7223 */ /* 0x000fee000000001e */
.L_x_193:
[----:B------:R-:W-:Y:S05]  /*9240*/  BSYNC.RECONVERGENT B1 ;  /* 0x0000000000017941 */ /* 0x000fea0003800200 */
.L_x_191:
        /* <DEDUP_REMOVED lines=11> */
.L_x_195:
[----:B------:R-:W1:Y:S02]  /*9300*/  MUFU.RCP R31, R34 ;  /* 0x00000022001f7308 */ /* 0x000e640000001000 */
[----:B-1----:R-:W-:Y:S04]  /*9310*/  FFMA R34, R34, R31, -1 ;  /* 0xbf80000022227423 */ /* 0x002fe8000000001f */
[----:B------:R-:W-:Y:S04]  /*9320*/  FADD.FTZ R34, -R34, -RZ ;  /* 0x800000ff22227221 */ /* 0x000fe80000010100 */
[----:B------:R-:W-:Y:S07]  /*9330*/  FFMA R31, R31, R34, R31 ;  /* 0x000000221f1f7223 */ /* 0x000fee000000001f */
.L_x_196:
[----:B------:R-:W-:Y:S05]  /*9340*/  BSYNC.RECONVERGENT B1 ;  /* 0x0000000000017941 */ /* 0x000fea0003800200 */
.L_x_194:
        /* <DEDUP_REMOVED lines=9> */
[----:B------:R-:W-:Y:S05]  /*93e0*/  BRA `(.L_x_199) ;  /* 0x0000000000107947 */ /* 0x000fea0003800000 */
.L_x_198:
[----:B------:R-:W1:Y:S02]  /*93f0*/  MUFU.RCP R32, R33 ;  /* 0x0000002100207308 */ /* 0x000e640000001000 */
[----:B-1----:R-:W-:Y:S04]  /*9400*/  FFMA R33, R33, R32, -1 ;  /* 0xbf80000021217423 */ /* 0x002fe80000000020 */
[----:B------:R-:W-:Y:S04]  /*9410*/  FADD.FTZ R33, -R33, -RZ ;  /* 0x800000ff21217221 */ /* 0x000fe80000010100 */
[----:B------:R-:W-:Y:S07]  /*9420*/  FFMA R32, R32, R33, R32 ;  /* 0x0000002120207223 */ /* 0x000fee0000000020 */
.L_x_199:
[----:B------:R-:W-:Y:S05]  /*9430*/  BSYNC.RECONVERGENT B1 ;  /* 0x0000000000017941 */ /* 0x000fea0003800200 */
.L_x_197:
[----:B------:R-:W-:Y:S01]  /*9440*/  F2FP.BF16.F32.PACK_AB R44, R2, R0 ;  /* 0x00000000022c723e */ /* 0x000fe200000010ff */
[----:B------:R-:W-:Y:S01]  /*9450*/  USHF.L.U32 UR8, UR43, 0xd, URZ ;  /* 0x0000000d2b087899 */ /* 0x000fe200080006ff */
[----:B------:R-:W-:Y:S01]  /*9460*/  F2FP.BF16.F32.PACK_AB R45, R4, R3 ;  /* 0x00000003042d723e */ /* 0x000fe200000010ff */
[----:B------:R-:W-:Y:S05]  /*9470*/  WARPSYNC.ALL ;  /* 0x0000000000007948 */ /* 0x000fea0003800000 */
[----:B------:R-:W-:Y:S01]  /*9480*/  F2FP.BF16.F32.PACK_AB R46, R6, R5 ;  /* 0x00000005062e723e */ /* 0x000fe200000010ff */
[----:B------:R-:W-:Y:S01]  /*9490*/  VIADD R0, R120, UR8 ;  /* 0x0000000878007c36 */ /* 0x000fe20008000000 */
[----:B------:R-:W-:Y:S01]  /*94a0*/  F2FP.BF16.F32.PACK_AB R47, R8, R7 ;  /* 0x00000007082f723e */ /* 0x000fe200000010ff */
[----:B------:R-:W-:Y:S01]  /*94b0*/  BSSY.RECONVERGENT B0, `(.L_x_200) ;  /* 0x000002a000007945 */ /* 0x000fe20003800200 */
[----:B------:R-:W-:Y:S01]  /*94c0*/  F2FP.BF16.F32.PACK_AB R4, R10, R9 ;  /* 0x000000090a04723e */ /* 0x000fe200000010ff */
[--C-:B------:R-:W-:Y:S01]  /*94d0*/  IMAD R2, R122, -0x10, R0.reuse ;  /* 0xfffffff07a027824 */ /* 0x100fe200078e0200 */
[----:B------:R-:W-:Y:S01]  /*94e0*/  F2FP.BF16.F32.PACK_AB R5, R12, R11 ;  /* 0x0000000b0c05723e */ /* 0x000fe200000010ff */
[----:B------:R1:W-:Y:S01]  /*94f0*/  STS.128 [R120+UR8], R44 ;  /* 0x0000002c78007988 */ /* 0x0003e20008000c08 */
[----:B------:R-:W-:Y:S01]  /*9500*/  F2FP.BF16.F32.PACK_AB R6, R14, R13 ;  /* 0x0000000d0e06723e */ /* 0x000fe200000010ff */
[----:B------:R-:W-:Y:S01]  /*9510*/  IMAD R0, R121, -0x10, R0 ;  /* 0xfffffff079007824 */ /* 0x000fe200078e0200 */
[----:B------:R-:W-:Y:S01]  /*9520*/  F2FP.BF16.F32.PACK_AB R7, R16, R15 ;  /* 0x0000000f1007723e */ /* 0x000fe200000010ff */
[----:B------:R-:W-:Y:S01]  /*9530*/  IMAD R3, R119, 0x10, R2 ;  /* 0x0000001077037824 */ /* 0x000fe200078e0202 */
[----:B------:R-:W-:Y:S02]  /*9540*/  F2FP.BF16.F32.PACK_AB R8, R18, R17 ;  /* 0x000000111208723e */ /* 0x000fe400000010ff */
[----:B------:R-:W-:Y:S01]  /*9550*/  F2FP.BF16.F32.PACK_AB R9, R20, R19 ;  /* 0x000000131409723e */ /* 0x000fe200000010ff */
[----:B------:R1:W-:Y:S01]  /*9560*/  STS.128 [R2+0x10], R4 ;  /* 0x0000100402007388 */ /* 0x0003e20000000c00 */
[----:B------:R-:W-:Y:S02]  /*9570*/  F2FP.BF16.F32.PACK_AB R10, R22, R21 ;  /* 0x00000015160a723e */ /* 0x000fe400000010ff */
[----:B------:R-:W-:Y:S02]  /*9580*/  F2FP.BF16.F32.PACK_AB R11, R24, R23 ;  /* 0x00000017180b723e */ /* 0x000fe400000010ff */
[----:B------:R-:W-:Y:S02]  /*9590*/  F2FP.BF16.F32.PACK_AB R12, R26, R25 ;  /* 0x000000191a0c723e */ /* 0x000fe400000010ff */
[----:B------:R-:W-:Y:S01]  /*95a0*/  F2FP.BF16.F32.PACK_AB R13, R28, R27 ;  /* 0x0000001b1c0d723e */ /* 0x000fe200000010ff */
[----:B------:R1:W-:Y:S01]  /*95b0*/  STS.128 [R0+0x20], R8 ;  /* 0x0000200800007388 */ /* 0x0003e20000000c00 */
[----:B------:R-:W-:Y:S02]  /*95c0*/  F2FP.BF16.F32.PACK_AB R14, R30, R29 ;  /* 0x0000001d1e0e723e */ /* 0x000fe400000010ff */
[----:B------:R-:W-:Y:S02]  /*95d0*/  F2FP.BF16.F32.PACK_AB R15, R32, R31 ;  /* 0x0000001f200f723e */ /* 0x000fe400000010ff */
[----:B------:R-:W-:Y:S03]  /*95e0*/  ISETP.NE.AND P0, PT, R123, RZ, PT ;  /* 0x000000ff7b00720c */ /* 0x000fe60003f05270 */
[----:B------:R1:W-:Y:S01]  /*95f0*/  STS.128 [R3+0x10], R12 ;  /* 0x0000100c03007388 */ /* 0x0003e20000000c00 */
[----:B------:R-:W-:Y:S01]  /*9600*/  @!PT LDS RZ, [RZ] ;  /* 0x00000000fffff984 */ /* 0x000fe20000000800 */
[----:B------:R-:W-:Y:S01]  /*9610*/  @!PT LDS RZ, [RZ] ;  /* 0x00000000fffff984 */ /* 0x000fe20000000800 */
[----:B------:R-:W-:Y:S01]  /*9620*/  @!PT LDS RZ, [RZ] ;  /* 0x00000000fffff984 */ /* 0x000fe20000000800 */
[----:B------:R-:W-:Y:S01]  /*9630*/  @!PT LDS RZ, [RZ] ;  /* 0x00000000fffff984 */ /* 0x000fe20000000800 */
[----:B------:R2:W-:Y:S06]  /*9640*/  MEMBAR.ALL.CTA ;  /* 0x0000000000007992 */ /* 0x0005ec0000008000 */
[----:B--2---:R-:W2:Y:S02]  /*9650*/  FENCE.VIEW.ASYNC.S ;  /* 0x00000000000073c6 */ /* 0x004ea40000000000 */
[----:B--2---:R-:W-:Y:S06]  /*9660*/  BAR.SYNC.DEFER_BLOCKING 0x1, 0x80 ;  /* 0x0042000000007b1d */ /* 0x004fec0000010000 */
[----:B------:R-:W-:Y:S05]  /*9670*/  @P0 BRA `(.L_x_201) ;  /* 0x0000000000340947 */ /* 0x000fea0003800000 */
[----:B------:R-:W-:Y:S01]  /*9680*/  UIADD3 UR10, UP0, UPT, UR46, 0x680, URZ ;  /* 0x000006802e0a7890 */ /* 0x000fe2000ff1e0ff */
[----:B------:R-:W-:Y:S01]  /*9690*/  R2UR UR6, R103 ;  /* 0x00000000670672ca */ /* 0x000fe200000e0000 */
[----:B------:R-:W-:Y:S01]  /*96a0*/  UIADD3 UR4, UPT, UPT, UR41, 0x200, UR8 ;  /* 0x0000020029047890 */ /* 0x000fe2000fffe008 */
[----:B------:R-:W-:Y:S01]  /*96b0*/  PLOP3.LUT P0, PT, PT, PT, PT, 0x80, 0x8 ;  /* 0x000000000008781c */ /* 0x000fe20003f0f070 */
[----:B------:R-:W-:Y:S01]  /*96c0*/  UIADD3.X UR11, UPT, UPT, URZ, UR47, URZ, UP0, !UPT ;  /* 0x0000002fff0b7290 */ /* 0x000fe200087fe4ff */
[----:B------:R-:W-:Y:S11]  /*96d0*/  IMAD.IADD R37, R104, 0x1, R37 ;  /* 0x0000000168257824 */ /* 0x000ff600078e0225 */
.L_x_202:
[----:B------:R-:W-:Y:S02]  /*96e0*/  PLOP3.LUT P1, PT, P1, P0, PT, 0xf2, 0x2f ;  /* 0x00000000002f781c */ /* 0x000fe40000f21e72 */
[----:B------:R-:W-:Y:S01]  /*96f0*/  @P0 R2UR P1, UR5, R37 ;  /* 0x00000000250502ca */ /* 0x000fe20000020000 */
[----:B------:R-:W-:Y:S07]  /*9700*/  UMOV UR7, UR36 ;  /* 0x0000002400077c82 */ /* 0x000fee0008000000 */
[----:B------:R-:W-:Y:S05]  /*9710*/  @P0 PLOP3.LUT P0, PT, P1, PT, PT, 0x80, 0x8 ;  /* 0x000000000008081c */ /* 0x000fea0000f0f070 */
[----:B------:R2:W-:Y:S08]  /*9720*/  UTMASTG.3D [UR4], [UR10] ;  /* 0x000000040a0073b5 */ /* 0x0005f00008010000 */
[----:B--2---:R-:W-:Y:S05]  /*9730*/  @P0 BRA.U.ANY `(.L_x_202) ;  /* 0xfffffffd00e80947 */ /* 0x004fea000393ffff */
[----:B------:R0:W-:Y:S02]  /*9740*/  UTMACMDFLUSH ;  /* 0x00000000000079b7 */ /* 0x0001e40000000000 */
.L_x_201:
[----:B------:R-:W-:Y:S05]  /*9750*/  BSYNC.RECONVERGENT B0 ;  /* 0x0000000000007941 */ /* 0x000fea0003800200 */
.L_x_200:
[----:B------:R-:W-:Y:S01]  /*9760*/  UIADD3 UR43, UPT, UPT, UR43, 0x1, URZ ;  /* 0x000000012b2b7890 */ /* 0x000fe2000fffe0ff */
[----:B------:R-:W-:Y:S01]  /*9770*/  ISETP.NE.AND P0, PT, R123, RZ, PT ;  /* 0x000000ff7b00720c */ /* 0x000fe20003f05270 */
[----:B------:R-:W-:Y:S02]  /*9780*/  BSSY.RECONVERGENT B0, `(.L_x_203) ;  /* 0x0000007000007945 */ /* 0x000fe40003800200 */
[----:B------:R-:W-:Y:S04]  /*9790*/  UISETP.NE.AND UP0, UPT, UR43, 0x4, UPT ;  /* 0x000000042b00788c */ /* 0x000fe8000bf05270 */
[----:B------:R-:W-:Y:S02]  /*97a0*/  USEL UR4, URZ, 0x1, UP0 ;  /* 0x00000001ff047887 */ /* 0x000fe40008000000 */
[----:B------:R-:W-:Y:S02]  /*97b0*/  USEL UR43, UR43, URZ, UP0 ;  /* 0x000000ff2b2b7287 */ /* 0x000fe40008000000 */
[----:B------:R-:W-:Y:S02]  /*97c0*/  ULOP3.LUT UR44, UR44, UR4, URZ, 0x3c, !UPT ;  /* 0x000000042c2c7292 */ /* 0x000fe4000f8e3cff */
[----:B------:R-:W-:Y:S10]  /*97d0*/  @P0 BRA `(.L_x_204) ;  /* 0x0000000000040947 */ /* 0x000ff40003800000 */
[----:B------:R-:W-:Y:S04]  /*97e0*/  DEPBAR.LE SB0, 0x1 ;  /* 0x000080400000791a */ /* 0x000fe80000000000 */
.L_x_204:
[----:B------:R-:W-:Y:S05]  /*97f0*/  BSYNC.RECONVERGENT B0 ;  /* 0x0000000000007941 */ /* 0x000fea0003800200 */
.L_x_203:
[----:B------:R-:W-:Y:S01]  /*9800*/  BAR.SYNC.DEFER_BLOCKING 0x1, 0x80 ;  /* 0x0042000000007b1d */ /* 0x000fe20000010000 */
[----:B------:R-:W-:Y:S01]  /*9810*/  ISETP.NE.AND P3, PT, R127, RZ, PT ;  /* 0x000000ff7f00720c */ /* 0x000fe20003f65270 */
[----:B------:R-:W-:Y:S05]  /*9820*/  VIADD R110, R110, 0x1 ;  /* 0x000000016e6e7836 */ /* 0x000fea0000000000 */
[----:B------:R-:W-:Y:S01]  /*9830*/  ISETP.GE.U32.AND P0, PT, R110, 0x2, PT ;  /* 0x000000026e00780c */ /* 0x000fe20003f06070 */
[----:B------:R-:W-:Y:S11]  /*9840*/  BSSY.RECONVERGENT B0, `(.L_x_205) ;  /* 0x000000b000007945 */ /* 0x000ff60003800200 */
[----:B------:R-:W-:Y:S01]  /*9850*/  @!UPT UIADD3 URZ, UPT, UPT, URZ, URZ, URZ ;  /* 0x000000fffffff290 */ /* 0x000fe2000fffe0ff */
[----:B------:R-:W-:Y:S05]  /*9860*/  @!P0 BRA `(.L_x_206) ;  /* 0x0000000000208947 */ /* 0x000fea0003800000 */
[C---:B-1----:R-:W-:Y:S01]  /*9870*/  @!P3 LEA R2, R116.reuse, UR41, 0x3 ;  /* 0x000000297402bc11 */ /* 0x042fe2000f8e18ff */
[----:B------:R-:W-:Y:S02]  /*9880*/  IMAD.U32 R0, RZ, RZ, UR37 ;  /* 0x00000025ff007e24 */ /* 0x000fe4000f8e00ff */
[----:B------:R-:W-:Y:S02]  /*9890*/  VIADD R116, R116, 0x1 ;  /* 0x0000000174747836 */ /* 0x000fe40000000000 */
[----:B------:R-:W-:Y:S03]  /*98a0*/  @!P3 VIADD R2, R2, 0x80 ;  /* 0x000000800202b836 */ /* 0x000fe60000000000 */
[----:B------:R-:W-:Y:S02]  /*98b0*/  ISETP.NE.AND P0, PT, R116, 0x4, PT ;  /* 0x000000047400780c */ /* 0x000fe40003f05270 */
[----:B------:R-:W-:Y:S02]  /*98c0*/  @!P3 PRMT R0, R0, 0x654, R2 ;  /* 0x000006540000b816 */ /* 0x000fe40000000002 */
[----:B------:R-:W-:Y:S02]  /*98d0*/  SEL R116, R116, RZ, P0 ;  /* 0x000000ff74747207 */ /* 0x000fe40000000000 */
[----:B------:R2:W-:Y:S07]  /*98e0*/  @!P3 SYNCS.ARRIVE.TRANS64.RED.A1T0 RZ, [R0+URZ], RZ ;  /* 0x000000ff00ffb9a7 */ /* 0x0005ee00081004ff */
.L_x_206:
[----:B------:R-:W-:Y:S05]  /*98f0*/  BSYNC.RECONVERGENT B0 ;  /* 0x0000000000007941 */ /* 0x000fea0003800200 */
.L_x_205:
[C---:B------:R-:W-:Y:S01]  /*9900*/  ISETP.EQ.OR P2, PT, R39.reuse, 0x3, P3 ;  /* 0x000000032700780c */ /* 0x040fe20001f42670 */
[----:B------:R-:W-:Y:S01]  /*9910*/  VIADD R39, R39, 0x1 ;  /* 0x0000000127277836 */ /* 0x000fe20000000000 */
[----:B------:R-:W-:Y:S04]  /*9920*/  SEL R111, R111, 0x1, P3 ;  /* 0x000000016f6f7807 */ /* 0x000fe80001800000 */
[----:B------:R-:W-:Y:S07]  /*9930*/  ISETP.NE.AND P0, PT, R39, 0x4, PT ;  /* 0x000000042700780c */ /* 0x000fee0003f05270 */
[----:B-1----:R-:W-:Y:S02]  /*9940*/  @!P2 LEA R2, R109, UR41, 0x3 ;  /* 0x000000296d02ac11 */ /* 0x002fe4000f8e18ff */
[----:B--2---:R-:W-:Y:S04]  /*9950*/  @!P2 SHF.L.U32 R0, R112, 0x1f, RZ ;  /* 0x0000001f7000a819 */ /* 0x004fe800000006ff */
[----:B------:R-:W1:Y:S02]  /*9960*/  @!P2 SYNCS.PHASECHK.TRANS64.TRYWAIT P1, [R2+URZ+0x60], R0 ;  /* 0x000060000200a5a7 */ /* 0x000e6400080211ff */
[----:B-1----:R-:W-:Y:S01]  /*9970*/  @!P2 SEL R111, RZ, 0x1, !P1 ;  /* 0x00000001ff6fa807 */ /* 0x002fe20004800000 */
[----:B------:R-:W-:Y:S06]  /*9980*/  @P0 BRA `(.L_x_207) ;  /* 0xffffffc000080947 */ /* 0x000fec000383ffff */
[----:B------:R-:W-:Y:S01]  /*9990*/  ISETP.NE.AND P3, PT, R126, RZ, PT ;  /* 0x000000ff7e00720c */ /* 0x000fe20003f65270 */
[----:B------:R-:W-:Y:S01]  /*99a0*/  UIADD3 UR42, UPT, UPT, UR42, 0x4, URZ ;  /* 0x000000042a2a7890 */ /* 0x000fe2000fffe0ff */
[----:B------:R-:W-:Y:S01]  /*99b0*/  ISETP.NE.AND P0, PT, R106, 0x2, PT ;  /* 0x000000026a00780c */ /* 0x000fe20003f05270 */
[----:B------:R-:W-:Y:S02]  /*99c0*/  IMAD.IADD R23, R113, 0x1, R83 ;  /* 0x0000000171177824 */ /* 0x000fe400078e0253 */
[----:B------:R-:W-:Y:S01]  /*99d0*/  IMAD.IADD R22, R114, 0x1, R100 ;  /* 0x0000000172167824 */ /* 0x000fe200078e0264 */
[----:B------:R-:W-:Y:S02]  /*99e0*/  SEL R0, RZ, 0x1, P0 ;  /* 0x00000001ff007807 */ /* 0x000fe40000000000 */
[----:B------:R-:W-:Y:S02]  /*99f0*/  SEL R106, R106, RZ, P0 ;  /* 0x000000ff6a6a7207 */ /* 0x000fe40000000000 */
[----:B------:R-:W-:-:S03]  /*9a00*/  LOP3.LUT R117, R117, R0, RZ, 0x3c, !PT ;  /* 0x0000000075757212 */ /* 0x000fc600078e3cff */
[----:B------:R-:W-:Y:S01]  /*9a10*/  @P3 R2UR UR36, R115 ;  /* 0x00000000732432ca */ /* 0x000fe200000e0000 */
[----:B------:R-:W-:-:S14]  /*9a20*/  @P3 BRA `(.L_x_208) ;  /* 0xffffffb000983947 */ /* 0x000fdc000383ffff */
[----:B------:R-:W-:-:S09]  /*9a30*/  UISETP.NE.AND UP0, UPT, UR45, URZ, UPT ;  /* 0x000000ff2d00728c */ /* 0x000fd2000bf05270 */
[----:B------:R-:W-:Y:S05]  /*9a40*/  BRA.U !UP0, `(.L_x_209) ;  /* 0x0000000108487547 */ /* 0x000fea000b800000 */
[----:B------:R-:W1:Y:S02]  /*9a50*/  LDCU.64 UR4, c[0x0][0x890] ;  /* 0x00011200ff0477ac */ /* 0x000e640008000a00 */
[----:B-1----:R-:W-:-:S04]  /*9a60*/  UISETP.NE.U32.AND UP0, UPT, UR4, URZ, UPT ;  /* 0x000000ff0400728c */ /* 0x002fc8000bf05070 */
[----:B------:R-:W-:-:S09]  /*9a70*/  UISETP.NE.AND.EX UP0, UPT, UR5, URZ, UPT, UP0 ;  /* 0x000000ff0500728c */ /* 0x000fd2000bf05300 */
[----:B------:R-:W-:Y:S05]  /*9a80*/  BRA.U UP0, `(.L_x_210) ;  /* 0x00000001000c7547 */ /* 0x000fea000b800000 */
[----:B------:R-:W-:-:S13]  /*9a90*/  FSETP.NEU.AND P0, PT, R63, RZ, PT ;  /* 0x000000ff3f00720b */ /* 0x000fda0003f0d000 */
[----:B------:R-:W-:Y:S05]  /*9aa0*/  @!P0 EXIT ;  /* 0x000000000000894d */ /* 0x000fea0003800000 */
[----:B------:R-:W-:Y:S05]  /*9ab0*/  BRA `(.L_x_209) ;  /* 0x00000000002c7947 */ /* 0x000fea0003800000 */
.L_x_210:
[----:B------:R-:W-:Y:S01]  /*9ac0*/  ISETP.NE.AND P0, PT, R102, RZ, PT ;  /* 0x000000ff6600720c */ /* 0x000fe20003f05270 */
[----:B------:R-:W-:-:S12]  /*9ad0*/  BSSY.RECONVERGENT B0, `(.L_x_209) ;  /* 0x0000009000007945 */ /* 0x000fd80003800200 */
[----:B------:R-:W-:Y:S05]  /*9ae0*/  @P0 BRA `(.L_x_211) ;  /* 0x0000000000140947 */ /* 0x000fea0003800000 */
[----:B------:R-:W1:Y:S02]  /*9af0*/  LDCU.64 UR4, c[0x0][0x888] ;  /* 0x00011100ff0477ac */ /* 0x000e640008000a00 */
[----:B-1----:R-:W-:-:S04]  /*9b00*/  ISETP.NE.U32.AND P0, PT, RZ, UR4, PT ;  /* 0x00000004ff007c0c */ /* 0x002fc8000bf05070 */
[----:B------:R-:W-:-:S13]  /*9b10*/  ISETP.NE.AND.EX P0, PT, RZ, UR5, PT, P0 ;  /* 0x00000005ff007c0c */ /* 0x000fda000bf05300 */
[----:B------:R-:W-:Y:S05]  /*9b20*/  @!P0 EXIT ;  /* 0x000000000000894d */ /* 0x000fea0003800000 */
[----:B------:R-:W-:Y:S05]  /*9b30*/  BRA `(.L_x_212) ;  /* 0x0000000000087947 */ /* 0x000fea0003800000 */
.L_x_211:
[----:B------:R-:W-:-:S13]  /*9b40*/  FSETP.NEU.AND P0, PT, R63, RZ, PT ;  /* 0x000000ff3f00720b */ /* 0x000fda0003f0d000 */
[----:B------:R-:W-:Y:S05]  /*9b50*/  @!P0 EXIT ;  /* 0x000000000000894d */ /* 0x000fea0003800000 */
.L_x_212:
[----:B------:R-:W-:Y:S05]  /*9b60*/  BSYNC.RECONVERGENT B0 ;  /* 0x0000000000007941 */ /* 0x000fea0003800200 */
.L_x_209:
[----:B------:R-:W-:Y:S01]  /*9b70*/  LEA R2, R116, UR41, 0x3 ;  /* 0x0000002974027c11 */ /* 0x000fe2000f8e18ff */
[----:B------:R-:W-:Y:S01]  /*9b80*/  IMAD.U32 R0, RZ, RZ, UR37 ;  /* 0x00000025ff007e24 */ /* 0x000fe2000f8e00ff */
[----:B------:R-:W-:-:S04]  /*9b90*/  DEPBAR.LE SB0, 0x0 ;  /* 0x000080000000791a */ /* 0x000fc80000000000 */
[----:B------:R-:W-:-:S05]  /*9ba0*/  VIADD R2, R2, 0x80 ;  /* 0x0000008002027836 */ /* 0x000fca0000000000 */
[----:B------:R-:W-:-:S04]  /*9bb0*/  PRMT R0, R0, 0x654, R2 ;  /* 0x0000065400007816 */ /* 0x000fc80000000002 */
[----:B------:R-:W-:Y:S01]  /*9bc0*/  SYNCS.ARRIVE.TRANS64.RED.A1T0 RZ, [R0+URZ], RZ ;  /* 0x000000ff00ff79a7 */ /* 0x000fe200081004ff */
[----:B------:R-:W-:Y:S05]  /*9bd0*/  EXIT ;  /* 0x000000000000794d */ /* 0x000fea0003800000 */
.L_x_19:
[----:B----4-:R4:W1:Y:S02]  /*9be0*/  SYNCS.PHASECHK.TRANS64.TRYWAIT P0, [R2+URZ+0x120], R3 ;  /* 0x00012003020075a7 */ /* 0x01086400080011ff */
[----:B-1----:R-:W-:Y:S05]  /*9bf0*/  @!P0 NANOSLEEP.SYNCS 0x989680 ;  /* 0x009896800000895d */ /* 0x002fea0003900000 */
[----:B------:R-:W1:Y:S02]  /*9c00*/  @!P0 SYNCS.PHASECHK.TRANS64 P0, [R2+URZ+0x120], R3 ;  /* 0x00012003020085a7 */ /* 0x000e6400080010ff */
[----:B-1----:R-:W-:Y:S05]  /*9c10*/  @!P0 BRA `(.L_x_19) ;  /* 0xfffffffc00f08947 */ /* 0x002fea000383ffff */
[----:B------:R-:W-:Y:S05]  /*9c20*/  BRA `(.L_x_213) ;  /* 0xffffff7800687947 */ /* 0x000fea000383ffff */
.L_x_22:
[----:B-1----:R-:W-:-:S07]  /*9c30*/  MOV R2, UR33 ;  /* 0x0000002100027c02 */ /* 0x002fce0008000f00 */
.L_x_214:
[----:B-1----:R1:W4:Y:S02]  /*9c40*/  SYNCS.PHASECHK.TRANS64.TRYWAIT P0, [R2+URZ+0x30], R4 ;  /* 0x00003004020075a7 */ /* 0x00232400080011ff */
[----:B----4-:R-:W-:Y:S05]  /*9c50*/  @!P0 NANOSLEEP.SYNCS 0x989680 ;  /* 0x009896800000895d */ /* 0x010fea0003900000 */
[----:B------:R-:W4:Y:S02]  /*9c60*/  @!P0 SYNCS.PHASECHK.TRANS64 P0, [R2+URZ+0x30], R4 ;  /* 0x00003004020085a7 */ /* 0x000f2400080010ff */
[----:B----4-:R-:W-:Y:S05]  /*9c70*/  @!P0 BRA `(.L_x_214) ;  /* 0xfffffffc00f08947 */ /* 0x010fea000383ffff */
[----:B------:R-:W-:Y:S05]  /*9c80*/  BRA `(.L_x_21) ;  /* 0xffffff7800b87947 */ /* 0x000fea000383ffff */
.L_x_28:
[----:B-1----:R-:W-:-:S07]  /*9c90*/  MOV R2, UR17 ;  /* 0x0000001100027c02 */ /* 0x002fce0008000f00 */
.L_x_215:
[----:B-1----:R1:W4:Y:S02]  /*9ca0*/  SYNCS.PHASECHK.TRANS64.TRYWAIT P0, [R2+URZ+0x30], R4 ;  /* 0x00003004020075a7 */ /* 0x00232400080011ff */
[----:B----4-:R-:W-:Y:S05]  /*9cb0*/  @!P0 NANOSLEEP.SYNCS 0x989680 ;  /* 0x009896800000895d */ /* 0x010fea0003900000 */
[----:B------:R-:W4:Y:S02]  /*9cc0*/  @!P0 SYNCS.PHASECHK.TRANS64 P0, [R2+URZ+0x30], R4 ;  /* 0x00003004020085a7 */ /* 0x000f2400080010ff */
[----:B----4-:R-:W-:Y:S05]  /*9cd0*/  @!P0 BRA `(.L_x_215) ;  /* 0xfffffffc00f08947 */ /* 0x010fea000383ffff */
[----:B------:R-:W-:Y:S05]  /*9ce0*/  BRA `(.L_x_27) ;  /* 0xffffff7c00607947 */ /* 0x000fea000383ffff */
.L_x_32:
[----:B-1----:R1:W4:Y:S02]  /*9cf0*/  SYNCS.PHASECHK.TRANS64.TRYWAIT P0, [R2+URZ+0xb0], R3 ;  /* 0x0000b003020075a7 */ /* 0x00232400080011ff */
[----:B----4-:R-:W-:Y:S05]  /*9d00*/  @!P0 NANOSLEEP.SYNCS 0x989680 ;  /* 0x009896800000895d */ /* 0x010fea0003900000 */
[----:B------:R-:W4:Y:S02]  /*9d10*/  @!P0 SYNCS.PHASECHK.TRANS64 P0, [R2+URZ+0xb0], R3 ;  /* 0x0000b003020085a7 */ /* 0x000f2400080010ff */
[----:B----4-:R-:W-:Y:S05]  /*9d20*/  @!P0 BRA `(.L_x_32) ;  /* 0xfffffffc00f08947 */ /* 0x010fea000383ffff */
[----:B------:R-:W-:Y:S05]  /*9d30*/  BRA `(.L_x_216) ;  /* 0xffffff7c00ec7947 */ /* 0x000fea000383ffff */
.L_x_36:
[----:B--2---:R-:W-:-:S07]  /*9d40*/  MOV R0, UR5 ;  /* 0x0000000500007c02 */ /* 0x004fce0008000f00 */
.L_x_217:
[----:B-1----:R1:W2:Y:S02]  /*9d50*/  SYNCS.PHASECHK.TRANS64.TRYWAIT P0, [R0+URZ], R2 ;  /* 0x00000002000075a7 */ /* 0x0022a400080011ff */
[----:B--2---:R-:W-:Y:S05]  /*9d60*/  @!P0 NANOSLEEP.SYNCS 0x989680 ;  /* 0x009896800000895d */ /* 0x004fea0003900000 */
[----:B------:R-:W2:Y:S02]  /*9d70*/  @!P0 SYNCS.PHASECHK.TRANS64 P0, [R0+URZ], R2 ;  /* 0x00000002000085a7 */ /* 0x000ea400080010ff */
[----:B--2---:R-:W-:Y:S05]  /*9d80*/  @!P0 BRA `(.L_x_217) ;  /* 0xfffffffc00f08947 */ /* 0x004fea000383ffff */
[----:B------:R-:W-:Y:S05]  /*9d90*/  BRA `(.L_x_218) ;  /* 0xffffff84005c7947 */ /* 0x000fea000383ffff */
.L_x_37:
[----:B--2---:R-:W-:-:S07]  /*9da0*/  MOV R0, UR5 ;  /* 0x0000000500007c02 */ /* 0x004fce0008000f00 */
.L_x_219:
[----:B-1----:R1:W2:Y:S02]  /*9db0*/  SYNCS.PHASECHK.TRANS64.TRYWAIT P0, [R0+URZ], R3 ;  /* 0x00000003000075a7 */ /* 0x0022a400080011ff */
[----:B--2---:R-:W-:Y:S05]  /*9dc0*/  @!P0 NANOSLEEP.SYNCS 0x989680 ;  /* 0x009896800000895d */ /* 0x004fea0003900000 */
[----:B------:R-:W2:Y:S02]  /*9dd0*/  @!P0 SYNCS.PHASECHK.TRANS64 P0, [R0+URZ], R3 ;  /* 0x00000003000085a7 */ /* 0x000ea400080010ff */
[----:B--2---:R-:W-:Y:S05]  /*9de0*/  @!P0 BRA `(.L_x_219) ;  /* 0xfffffffc00f08947 */ /* 0x004fea000383ffff */
[----:B------:R-:W-:Y:S05]  /*9df0*/  BRA `(.L_x_220) ;  /* 0xffffff8400687947 */ /* 0x000fea000383ffff */
.L_x_38:
[----:B--2---:R-:W-:-:S07]  /*9e00*/  MOV R0, UR5 ;  /* 0x0000000500007c02 */ /* 0x004fce0008000f00 */
.L_x_221:
[----:B-1----:R1:W2:Y:S02]  /*9e10*/  SYNCS.PHASECHK.TRANS64.TRYWAIT P0, [R0+URZ], R3 ;  /* 0x00000003000075a7 */ /* 0x0022a400080011ff */
[----:B--2---:R-:W-:Y:S05]  /*9e20*/  @!P0 NANOSLEEP.SYNCS 0x989680 ;  /* 0x009896800000895d */ /* 0x004fea0003900000 */
[----:B------:R-:W2:Y:S02]  /*9e30*/  @!P0 SYNCS.PHASECHK.TRANS64 P0, [R0+URZ], R3 ;  /* 0x00000003000085a7 */ /* 0x000ea400080010ff */
[----:B--2---:R-:W-:Y:S05]  /*9e40*/  @!P0 BRA `(.L_x_221) ;  /* 0xfffffffc00f08947 */ /* 0x004fea000383ffff */
[----:B------:R-:W-:Y:S05]  /*9e50*/  BRA `(.L_x_222) ;  /* 0xffffff8400747947 */ /* 0x000fea000383ffff */
.L_x_39:
[----:B--2---:R-:W-:-:S07]  /*9e60*/  MOV R0, UR5 ;  /* 0x0000000500007c02 */ /* 0x004fce0008000f00 */
.L_x_223:
[----:B-1----:R1:W2:Y:S02]  /*9e70*/  SYNCS.PHASECHK.TRANS64.TRYWAIT P0, [R0+URZ], R3 ;  /* 0x00000003000075a7 */ /* 0x0022a400080011ff */
[----:B--2---:R-:W-:Y:S05]  /*9e80*/  @!P0 NANOSLEEP.SYNCS 0x989680 ;  /* 0x009896800000895d */ /* 0x004fea0003900000 */
[----:B------:R-:W2:Y:S02]  /*9e90*/  @!P0 SYNCS.PHASECHK.TRANS64 P0, [R0+URZ], R3 ;  /* 0x00000003000085a7 */ /* 0x000ea400080010ff */
[----:B--2---:R-:W-:Y:S05]  /*9ea0*/  @!P0 BRA `(.L_x_223) ;  /* 0xfffffffc00f08947 */ /* 0x004fea000383ffff */
[----:B------:R-:W-:Y:S05]  /*9eb0*/  BRA `(.L_x_224) ;  /* 0xffffff8400807947 */ /* 0x000fea000383ffff */
.L_x_40:
[----:B--2---:R-:W-:-:S07]  /*9ec0*/  MOV R0, UR5 ;  /* 0x0000000500007c02 */ /* 0x004fce0008000f00 */
.L_x_225:
[----:B-1----:R1:W2:Y:S02]  /*9ed0*/  SYNCS.PHASECHK.TRANS64.TRYWAIT P0, [R0+URZ], R3 ;  /* 0x00000003000075a7 */ /* 0x0022a400080011ff */
[----:B--2---:R-:W-:Y:S05]  /*9ee0*/  @!P0 NANOSLEEP.SYNCS 0x989680 ;  /* 0x009896800000895d */ /* 0x004fea0003900000 */
[----:B------:R-:W2:Y:S02]  /*9ef0*/  @!P0 SYNCS.PHASECHK.TRANS64 P0, [R0+URZ], R3 ;  /* 0x00000003000085a7 */ /* 0x000ea400080010ff */
[----:B--2---:R-:W-:Y:S05]  /*9f00*/  @!P0 BRA `(.L_x_225) ;  /* 0xfffffffc00f08947 */ /* 0x004fea000383ffff */
[----:B------:R-:W-:Y:S05]  /*9f10*/  BRA `(.L_x_226) ;  /* 0xffffff84008c7947 */ /* 0x000fea000383ffff */
.L_x_43:
[----:B-1----:R1:W2:Y:S02]  /*9f20*/  SYNCS.PHASECHK.TRANS64.TRYWAIT P0, [R0+URZ+0x110], R4 ;  /* 0x00011004000075a7 */ /* 0x0022a400080011ff */
[----:B--2---:R-:W-:Y:S05]  /*9f30*/  @!P0 NANOSLEEP.SYNCS 0x989680 ;  /* 0x009896800000895d */ /* 0x004fea0003900000 */
[----:B------:R-:W2:Y:S02]  /*9f40*/  @!P0 SYNCS.PHASECHK.TRANS64 P0, [R0+URZ+0x110], R4 ;  /* 0x00011004000085a7 */ /* 0x000ea400080010ff */
[----:B--2---:R-:W-:Y:S05]  /*9f50*/  @!P0 BRA `(.L_x_43) ;  /* 0xfffffffc00f08947 */ /* 0x004fea000383ffff */
[----:B------:R-:W-:Y:S05]  /*9f60*/  BRA `(.L_x_227) ;  /* 0xffffff8400e87947 */ /* 0x000fea000383ffff */
.L_x_44:
[----:B------:R-:W-:-:S07]  /*9f70*/  MOV R0, UR5 ;  /* 0x0000000500007c02 */ /* 0x000fce0008000f00 */
.L_x_228:
[----:B-1----:R1:W2:Y:S02]  /*9f80*/  SYNCS.PHASECHK.TRANS64.TRYWAIT P0, [R0+URZ+0xc0], R5 ;  /* 0x0000c005000075a7 */ /* 0x0022a400080011ff */
[----:B--2---:R-:W-:Y:S05]  /*9f90*/  @!P0 NANOSLEEP.SYNCS 0x989680 ;  /* 0x009896800000895d */ /* 0x004fea0003900000 */
[----:B------:R-:W2:Y:S02]  /*9fa0*/  @!P0 SYNCS.PHASECHK.TRANS64 P0, [R0+URZ+0xc0], R5 ;  /* 0x0000c005000085a7 */ /* 0x000ea400080010ff */
[----:B--2---:R-:W-:Y:S05]  /*9fb0*/  @!P0 BRA `(.L_x_228) ;  /* 0xfffffffc00f08947 */ /* 0x004fea000383ffff */
[----:B------:R-:W-:Y:S05]  /*9fc0*/  BRA `(.L_x_229) ;  /* 0xffffff8400f87947 */ /* 0x000fea000383ffff */
.L_x_45:
[----:B-1----:R1:W2:Y:S02]  /*9fd0*/  SYNCS.PHASECHK.TRANS64.TRYWAIT P1, [R0+URZ+0xb0], R4 ;  /* 0x0000b004000075a7 */ /* 0x0022a400080211ff */
[----:B--2---:R-:W-:Y:S05]  /*9fe0*/  @!P1 NANOSLEEP.SYNCS 0x989680 ;  /* 0x009896800000995d */ /* 0x004fea0003900000 */
[----:B------:R-:W2:Y:S02]  /*9ff0*/  @!P1 SYNCS.PHASECHK.TRANS64 P1, [R0+URZ+0xb0], R4 ;  /* 0x0000b004000095a7 */ /* 0x000ea400080210ff */
[----:B--2---:R-:W-:Y:S05]  /*a000*/  @!P1 BRA `(.L_x_45) ;  /* 0xfffffffc00f09947 */ /* 0x004fea000383ffff */
[----:B------:R-:W-:Y:S05]  /*a010*/  BRA `(.L_x_230) ;  /* 0xffffff8800287947 */ /* 0x000fea000383ffff */
.L_x_48:
[----:B------:R-:W-:-:S07]  /*a020*/  MOV R0, UR5 ;  /* 0x0000000500007c02 */ /* 0x000fce0008000f00 */
.L_x_231:
[----:B-1----:R1:W2:Y:S02]  /*a030*/  SYNCS.PHASECHK.TRANS64.TRYWAIT P0, [R0+URZ+0xc0], R2 ;  /* 0x0000c002000075a7 */ /* 0x0022a400080011ff */
[----:B--2---:R-:W-:Y:S05]  /*a040*/  @!P0 NANOSLEEP.SYNCS 0x989680 ;  /* 0x009896800000895d */ /* 0x004fea0003900000 */
[----:B------:R-:W2:Y:S02]  /*a050*/  @!P0 SYNCS.PHASECHK.TRANS64 P0, [R0+URZ+0xc0], R2 ;  /* 0x0000c002000085a7 */ /* 0x000ea400080010ff */
[----:B--2---:R-:W-:Y:S05]  /*a060*/  @!P0 BRA `(.L_x_231) ;  /* 0xfffffffc00f08947 */ /* 0x004fea000383ffff */
[----:B------:R-:W-:Y:S05]  /*a070*/  BRA `(.L_x_47) ;  /* 0xffffff88007c7947 */ /* 0x000fea000383ffff */
.L_x_55:
[----:B-1----:R1:W2:Y:S02]  /*a080*/  SYNCS.PHASECHK.TRANS64.TRYWAIT P1, [R0+URZ+0xb0], R2 ;  /* 0x0000b002000075a7 */ /* 0x0022a400080211ff */
[----:B--2---:R-:W-:Y:S05]  /*a090*/  @!P1 NANOSLEEP.SYNCS 0x989680 ;  /* 0x009896800000995d */ /* 0x004fea0003900000 */
[----:B------:R-:W2:Y:S02]  /*a0a0*/  @!P1 SYNCS.PHASECHK.TRANS64 P1, [R0+URZ+0xb0], R2 ;  /* 0x0000b002000095a7 */ /* 0x000ea400080210ff */
[----:B--2---:R-:W-:Y:S05]  /*a0b0*/  @!P1 BRA `(.L_x_55) ;  /* 0xfffffffc00f09947 */ /* 0x004fea000383ffff */
[----:B------:R-:W-:Y:S05]  /*a0c0*/  BRA `(.L_x_232) ;  /* 0xffffff8c00ec7947 */ /* 0x000fea000383ffff */
.L_x_56:
[----:B------:R-:W-:-:S07]  /*a0d0*/  MOV R2, UR7 ;  /* 0x0000000700027c02 */ /* 0x000fce0008000f00 */
.L_x_233:
[----:B-1----:R1:W2:Y:S02]  /*a0e0*/  SYNCS.PHASECHK.TRANS64.TRYWAIT P0, [R2+URZ+0xf0], R0 ;  /* 0x0000f000020075a7 */ /* 0x0022a400080011ff */
[----:B--2---:R-:W-:Y:S05]  /*a0f0*/  @!P0 NANOSLEEP.SYNCS 0x989680 ;  /* 0x009896800000895d */ /* 0x004fea0003900000 */
[----:B------:R-:W2:Y:S02]  /*a100*/  @!P0 SYNCS.PHASECHK.TRANS64 P0, [R2+URZ+0xf0], R0 ;  /* 0x0000f000020085a7 */ /* 0x000ea400080010ff */
[----:B--2---:R-:W-:Y:S05]  /*a110*/  @!P0 BRA `(.L_x_233) ;  /* 0xfffffffc00f08947 */ /* 0x004fea000383ffff */
[----:B------:R-:W-:Y:S05]  /*a120*/  BRA `(.L_x_234) ;  /* 0xffffff9000247947 */ /* 0x000fea000383ffff */
.L_x_59:
[----:B------:R-:W-:Y:S07]  /*a130*/  MOV R0, UR6 ;  /* 0x0000000600007c02 */ /* 0x000fee0008000f00 */
.L_x_235:
[----:B-1----:R1:W2:Y:S02]  /*a140*/  SYNCS.PHASECHK.TRANS64.TRYWAIT P0, [R0+URZ], R2 ;  /* 0x00000002000075a7 */ /* 0x0022a400080011ff */
[----:B--2---:R-:W-:Y:S05]  /*a150*/  @!P0 NANOSLEEP.SYNCS 0x989680 ;  /* 0x009896800000895d */ /* 0x004fea0003900000 */
[----:B------:R-:W2:Y:S02]  /*a160*/  @!P0 SYNCS.PHASECHK.TRANS64 P0, [R0+URZ], R2 ;  /* 0x00000002000085a7 */ /* 0x000ea400080010ff */
[----:B--2---:R-:W-:Y:S05]  /*a170*/  @!P0 BRA `(.L_x_235) ;  /* 0xfffffffc00f08947 */ /* 0x004fea000383ffff */
[----:B------:R-:W-:Y:S05]  /*a180*/  BRA `(.L_x_58) ;  /* 0xffffff9000407947 */ /* 0x000fea000383ffff */
.L_x_62:
[----:B------:R-:W-:-:S07]  /*a190*/  MOV R0, UR6 ;  /* 0x0000000600007c02 */ /* 0x000fce0008000f00 */
.L_x_236:
[----:B--2---:R2:W4:Y:S02]  /*a1a0*/  SYNCS.PHASECHK.TRANS64.TRYWAIT P0, [R0+URZ], R2 ;  /* 0x00000002000075a7 */ /* 0x00452400080011ff */
[----:B----4-:R-:W-:Y:S05]  /*a1b0*/  @!P0 NANOSLEEP.SYNCS 0x989680 ;  /* 0x009896800000895d */ /* 0x010fea0003900000 */
[----:B------:R-:W4:Y:S02]  /*a1c0*/  @!P0 SYNCS.PHASECHK.TRANS64 P0, [R0+URZ], R2 ;  /* 0x00000002000085a7 */ /* 0x000f2400080010ff */
[----:B----4-:R-:W-:Y:S05]  /*a1d0*/  @!P0 BRA `(.L_x_236) ;  /* 0xfffffffc00f08947 */ /* 0x010fea000383ffff */
[----:B------:R-:W-:Y:S05]  /*a1e0*/  BRA `(.L_x_237) ;  /* 0xffffff94001c7947 */ /* 0x000fea000383ffff */
.L_x_63:
[----:B------:R-:W-:-:S07]  /*a1f0*/  MOV R0, UR6 ;  /* 0x0000000600007c02 */ /* 0x000fce0008000f00 */
.L_x_238:
[----:B-1----:R1:W2:Y:S02]  /*a200*/  SYNCS.PHASECHK.TRANS64.TRYWAIT P0, [R0+URZ], R3 ;  /* 0x00000003000075a7 */ /* 0x0022a400080011ff */
[----:B--2---:R-:W-:Y:S05]  /*a210*/  @!P0 NANOSLEEP.SYNCS 0x989680 ;  /* 0x009896800000895d */ /* 0x004fea0003900000 */
[----:B------:R-:W2:Y:S02]  /*a220*/  @!P0 SYNCS.PHASECHK.TRANS64 P0, [R0+URZ], R3 ;  /* 0x00000003000085a7 */ /* 0x000ea400080010ff */
[----:B--2---:R-:W-:Y:S05]  /*a230*/  @!P0 BRA `(.L_x_238) ;  /* 0xfffffffc00f08947 */ /* 0x004fea000383ffff */
[----:B------:R-:W-:Y:S05]  /*a240*/  BRA `(.L_x_239) ;  /* 0xffffff9400287947 */ /* 0x000fea000383ffff */
.L_x_64:
[----:B------:R-:W-:-:S07]  /*a250*/  MOV R0, UR6 ;  /* 0x0000000600007c02 */ /* 0x000fce0008000f00 */
.L_x_240:
[----:B-1----:R1:W2:Y:S02]  /*a260*/  SYNCS.PHASECHK.TRANS64.TRYWAIT P0, [R0+URZ], R3 ;  /* 0x00000003000075a7 */ /* 0x0022a400080011ff */
[----:B--2---:R-:W-:Y:S05]  /*a270*/  @!P0 NANOSLEEP.SYNCS 0x989680 ;  /* 0x009896800000895d */ /* 0x004fea0003900000 */
[----:B------:R-:W2:Y:S02]  /*a280*/  @!P0 SYNCS.PHASECHK.TRANS64 P0, [R0+URZ], R3 ;  /* 0x00000003000085a7 */ /* 0x000ea400080010ff */
[----:B--2---:R-:W-:Y:S05]  /*a290*/  @!P0 BRA `(.L_x_240) ;  /* 0xfffffffc00f08947 */ /* 0x004fea000383ffff */
[----:B------:R-:W-:Y:S05]  /*a2a0*/  BRA `(.L_x_241) ;  /* 0xffffff9400347947 */ /* 0x000fea000383ffff */
.L_x_65:
[----:B-1----:R-:W-:-:S07]  /*a2b0*/  MOV R0, UR7 ;  /* 0x0000000700007c02 */ /* 0x002fce0008000f00 */
.L_x_242:
[----:B-1----:R1:W2:Y:S02]  /*a2c0*/  SYNCS.PHASECHK.TRANS64.TRYWAIT P0, [R0+URZ], R2 ;  /* 0x00000002000075a7 */ /* 0x0022a400080011ff */
[----:B--2---:R-:W-:Y:S05]  /*a2d0*/  @!P0 NANOSLEEP.SYNCS 0x989680 ;  /* 0x009896800000895d */ /* 0x004fea0003900000 */
[----:B------:R-:W2:Y:S02]  /*a2e0*/  @!P0 SYNCS.PHASECHK.TRANS64 P0, [R0+URZ], R2 ;  /* 0x00000002000085a7 */ /* 0x000ea400080010ff */
[----:B--2---:R-:W-:Y:S05]  /*a2f0*/  @!P0 BRA `(.L_x_242) ;  /* 0xfffffffc00f08947 */ /* 0x004fea000383ffff */
[----:B------:R-:W-:Y:S05]  /*a300*/  BRA `(.L_x_243) ;  /* 0xffffff9400407947 */ /* 0x000fea000383ffff */
.L_x_70:
[----:B--2---:R2:W3:Y:S02]  /*a310*/  SYNCS.PHASECHK.TRANS64.TRYWAIT P0, [R0+URZ+0xb0], R2 ;  /* 0x0000b002000075a7 */ /* 0x0044e400080011ff */
[----:B---3--:R-:W-:Y:S05]  /*a320*/  @!P0 NANOSLEEP.SYNCS 0x989680 ;  /* 0x009896800000895d */ /* 0x008fea0003900000 */
[----:B------:R-:W3:Y:S02]  /*a330*/  @!P0 SYNCS.PHASECHK.TRANS64 P0, [R0+URZ+0xb0], R2 ;  /* 0x0000b002000085a7 */ /* 0x000ee400080010ff */
[----:B---3--:R-:W-:Y:S05]  /*a340*/  @!P0 BRA `(.L_x_70) ;  /* 0xfffffffc00f08947 */ /* 0x008fea000383ffff */
[----:B------:R-:W-:Y:S05]  /*a350*/  BRA `(.L_x_244) ;  /* 0xffffff98004c7947 */ /* 0x000fea000383ffff */
.L_x_73:
[----:B------:R-:W-:Y:S07]  /*a360*/  MOV R0, UR7 ;  /* 0x0000000700007c02 */ /* 0x000fee0008000f00 */
.L_x_245:
[----:B--2---:R2:W3:Y:S02]  /*a370*/  SYNCS.PHASECHK.TRANS64.TRYWAIT P0, [R0+URZ+0xa8], R2 ;  /* 0x0000a802000075a7 */ /* 0x0044e400080011ff */
[----:B---3--:R-:W-:Y:S05]  /*a380*/  @!P0 NANOSLEEP.SYNCS 0x989680 ;  /* 0x009896800000895d */ /* 0x008fea0003900000 */
[----:B------:R-:W3:Y:S02]  /*a390*/  @!P0 SYNCS.PHASECHK.TRANS64 P0, [R0+URZ+0xa8], R2 ;  /* 0x0000a802000085a7 */ /* 0x000ee400080010ff */
[----:B---3--:R-:W-:Y:S05]  /*a3a0*/  @!P0 BRA `(.L_x_245) ;  /* 0xfffffffc00f08947 */ /* 0x008fea000383ffff */
[----:B------:R-:W-:Y:S05]  /*a3b0*/  BRA `(.L_x_72) ;  /* 0xffffff9c002c7947 */ /* 0x000fea000383ffff */
.L_x_76:
[----:B------:R-:W-:Y:S07]  /*a3c0*/  MOV R0, UR7 ;  /* 0x0000000700007c02 */ /* 0x000fee0008000f00 */
.L_x_246:
[----:B-1----:R1:W2:Y:S02]  /*a3d0*/  SYNCS.PHASECHK.TRANS64.TRYWAIT P0, [R0+URZ+0x80], R22 ;  /* 0x00008016000075a7 */ /* 0x0022a400080011ff */
[----:B--2---:R-:W-:Y:S05]  /*a3e0*/  @!P0 NANOSLEEP.SYNCS 0x989680 ;  /* 0x009896800000895d */ /* 0x004fea0003900000 */
[----:B------:R-:W2:Y:S02]  /*a3f0*/  @!P0 SYNCS.PHASECHK.TRANS64 P0, [R0+URZ+0x80], R22 ;  /* 0x00008016000085a7 */ /* 0x000ea400080010ff */
[----:B--2---:R-:W-:Y:S05]  /*a400*/  @!P0 BRA `(.L_x_246) ;  /* 0xfffffffc00f08947 */ /* 0x004fea000383ffff */
[----:B------:R-:W-:Y:S05]  /*a410*/  BRA `(.L_x_247) ;  /* 0xffffff9c00a47947 */ /* 0x000fea000383ffff */
.L_x_77:
[----:B------:R-:W-:Y:S07]  /*a420*/  MOV R0, UR7 ;  /* 0x0000000700007c02 */ /* 0x000fee0008000f00 */
.L_x_248:
[----:B-1----:R1:W2:Y:S02]  /*a430*/  SYNCS.PHASECHK.TRANS64.TRYWAIT P0, [R0+URZ+0x88], R22 ;  /* 0x00008816000075a7 */ /* 0x0022a400080011ff */
[----:B--2---:R-:W-:Y:S05]  /*a440*/  @!P0 NANOSLEEP.SYNCS 0x989680 ;  /* 0x009896800000895d */ /* 0x004fea0003900000 */
[----:B------:R-:W2:Y:S02]  /*a450*/  @!P0 SYNCS.PHASECHK.TRANS64 P0, [R0+URZ+0x88], R22 ;  /* 0x00008816000085a7 */ /* 0x000ea400080010ff */
[----:B--2---:R-:W-:Y:S05]  /*a460*/  @!P0 BRA `(.L_x_248) ;  /* 0xfffffffc00f08947 */ /* 0x004fea000383ffff */
[----:B------:R-:W-:Y:S05]  /*a470*/  BRA `(.L_x_249) ;  /* 0xffffff9c00dc7947 */ /* 0x000fea000383ffff */
.L_x_78:
[----:B------:R-:W-:Y:S07]  /*a480*/  MOV R0, UR7 ;  /* 0x0000000700007c02 */ /* 0x000fee0008000f00 */
.L_x_250:
[----:B-1----:R1:W2:Y:S02]  /*a490*/  SYNCS.PHASECHK.TRANS64.TRYWAIT P0, [R0+URZ+0x90], R22 ;  /* 0x00009016000075a7 */ /* 0x0022a400080011ff */
[----:B--2---:R-:W-:Y:S05]  /*a4a0*/  @!P0 NANOSLEEP.SYNCS 0x989680 ;  /* 0x009896800000895d */ /* 0x004fea0003900000 */
[----:B------:R-:W2:Y:S02]  /*a4b0*/  @!P0 SYNCS.PHASECHK.TRANS64 P0, [R0+URZ+0x90], R22 ;  /* 0x00009016000085a7 */ /* 0x000ea400080010ff */
[----:B--2---:R-:W-:Y:S05]  /*a4c0*/  @!P0 BRA `(.L_x_250) ;  /* 0xfffffffc00f08947 */ /* 0x004fea000383ffff */
[----:B------:R-:W-:Y:S05]  /*a4d0*/  BRA `(.L_x_251) ;  /* 0xffffffa000207947 */ /* 0x000fea000383ffff */
.L_x_79:
[----:B------:R-:W-:Y:S07]  /*a4e0*/  MOV R0, UR7 ;  /* 0x0000000700007c02 */ /* 0x000fee0008000f00 */
.L_x_252:
[----:B-1----:R1:W2:Y:S02]  /*a4f0*/  SYNCS.PHASECHK.TRANS64.TRYWAIT P0, [R0+URZ+0x98], R22 ;  /* 0x00009816000075a7 */ /* 0x0022a400080011ff */
[----:B--2---:R-:W-:Y:S05]  /*a500*/  @!P0 NANOSLEEP.SYNCS 0x989680 ;  /* 0x009896800000895d */ /* 0x004fea0003900000 */
[----:B------:R-:W2:Y:S02]  /*a510*/  @!P0 SYNCS.PHASECHK.TRANS64 P0, [R0+URZ+0x98], R22 ;  /* 0x00009816000085a7 */ /* 0x000ea400080010ff */
[----:B--2---:R-:W-:Y:S05]  /*a520*/  @!P0 BRA `(.L_x_252) ;  /* 0xfffffffc00f08947 */ /* 0x004fea000383ffff */
[----:B------:R-:W-:Y:S05]  /*a530*/  BRA `(.L_x_253) ;  /* 0xffffffa000a47947 */ /* 0x000fea000383ffff */
.L_x_81:
[----:B------:R-:W-:-:S07]  /*a540*/  MOV R0, UR7 ;  /* 0x0000000700007c02 */ /* 0x000fce0008000f00 */
.L_x_254:
[----:B-1----:R1:W3:Y:S02]  /*a550*/  SYNCS.PHASECHK.TRANS64.TRYWAIT P0, [R0+URZ+0x80], R2 ;  /* 0x00008002000075a7 */ /* 0x0022e400080011ff */
[----:B---3--:R-:W-:Y:S05]  /*a560*/  @!P0 NANOSLEEP.SYNCS 0x989680 ;  /* 0x009896800000895d */ /* 0x008fea0003900000 */
[----:B------:R-:W3:Y:S02]  /*a570*/  @!P0 SYNCS.PHASECHK.TRANS64 P0, [R0+URZ+0x80], R2 ;  /* 0x00008002000085a7 */ /* 0x000ee400080010ff */
[----:B---3--:R-:W-:Y:S05]  /*a580*/  @!P0 BRA `(.L_x_254) ;  /* 0xfffffffc00f08947 */ /* 0x008fea000383ffff */
[----:B------:R-:W-:Y:S05]  /*a590*/  BRA `(.L_x_255) ;  /* 0xffffffa400147947 */ /* 0x000fea000383ffff */
.L_x_82:
[----:B-1----:R-:W-:-:S07]  /*a5a0*/  MOV R0, UR7 ;  /* 0x0000000700007c02 */ /* 0x002fce0008000f00 */
.L_x_256:
[----:B-1----:R1:W3:Y:S02]  /*a5b0*/  SYNCS.PHASECHK.TRANS64.TRYWAIT P0, [R0+URZ+0x88], R2 ;  /* 0x00008802000075a7 */ /* 0x0022e400080011ff */
[----:B---3--:R-:W-:Y:S05]  /*a5c0*/  @!P0 NANOSLEEP.SYNCS 0x989680 ;  /* 0x009896800000895d */ /* 0x008fea0003900000 */
[----:B------:R-:W3:Y:S02]  /*a5d0*/  @!P0 SYNCS.PHASECHK.TRANS64 P0, [R0+URZ+0x88], R2 ;  /* 0x00008802000085a7 */ /* 0x000ee400080010ff */
[----:B---3--:R-:W-:Y:S05]  /*a5e0*/  @!P0 BRA `(.L_x_256) ;  /* 0xfffffffc00f08947 */ /* 0x008fea000383ffff */
[----:B------:R-:W-:Y:S05]  /*a5f0*/  BRA `(.L_x_257) ;  /* 0xffffffa400047947 */ /* 0x000fea000383ffff */
.L_x_83:
[----:B-1----:R-:W-:-:S07]  /*a600*/  MOV R0, UR7 ;  /* 0x0000000700007c02 */ /* 0x002fce0008000f00 */
.L_x_258:
[----:B-1----:R1:W3:Y:S02]  /*a610*/  SYNCS.PHASECHK.TRANS64.TRYWAIT P0, [R0+URZ+0x90], R2 ;  /* 0x00009002000075a7 */ /* 0x0022e400080011ff */
[----:B---3--:R-:W-:Y:S05]  /*a620*/  @!P0 NANOSLEEP.SYNCS 0x989680 ;  /* 0x009896800000895d */ /* 0x008fea0003900000 */
[----:B------:R-:W3:Y:S02]  /*a630*/  @!P0 SYNCS.PHASECHK.TRANS64 P0, [R0+URZ+0x90], R2 ;  /* 0x00009002000085a7 */ /* 0x000ee400080010ff */
[----:B---3--:R-:W-:Y:S05]  /*a640*/  @!P0 BRA `(.L_x_258) ;  /* 0xfffffffc00f08947 */ /* 0x008fea000383ffff */
[----:B------:R-:W-:Y:S05]  /*a650*/  BRA `(.L_x_259) ;  /* 0xffffffa000f47947 */ /* 0x000fea000383ffff */
.L_x_85:
[----:B-1----:R1:W2:Y:S02]  /*a660*/  SYNCS.PHASECHK.TRANS64.TRYWAIT P0, [R0+URZ+0xb0], R2 ;  /* 0x0000b002000075a7 */ /* 0x0022a400080011ff */
[----:B--2---:R-:W-:Y:S05]  /*a670*/  @!P0 NANOSLEEP.SYNCS 0x989680 ;  /* 0x009896800000895d */ /* 0x004fea0003900000 */
[----:B------:R-:W2:Y:S02]  /*a680*/  @!P0 SYNCS.PHASECHK.TRANS64 P0, [R0+URZ+0xb0], R2 ;  /* 0x0000b002000085a7 */ /* 0x000ea400080010ff */
[----:B--2---:R-:W-:Y:S05]  /*a690*/  @!P0 BRA `(.L_x_85) ;  /* 0xfffffffc00f08947 */ /* 0x004fea000383ffff */
[----:B------:R-:W-:Y:S05]  /*a6a0*/  BRA `(.L_x_260) ;  /* 0xffffffa4008c7947 */ /* 0x000fea000383ffff */
.L_x_99:
[----:B-1----:R1:W2:Y:S02]  /*a6b0*/  SYNCS.PHASECHK.TRANS64.TRYWAIT P0, [R2+URZ+0x60], R0 ;  /* 0x00006000020075a7 */ /* 0x0022a400080011ff */
[----:B--2---:R-:W-:Y:S05]  /*a6c0*/  @!P0 NANOSLEEP.SYNCS 0x989680 ;  /* 0x009896800000895d */ /* 0x004fea0003900000 */
[----:B------:R-:W2:Y:S02]  /*a6d0*/  @!P0 SYNCS.PHASECHK.TRANS64 P0, [R2+URZ+0x60], R0 ;  /* 0x00006000020085a7 */ /* 0x000ea400080010ff */
[----:B--2---:R-:W-:Y:S05]  /*a6e0*/  @!P0 BRA `(.L_x_99) ;  /* 0xfffffffc00f08947 */ /* 0x004fea000383ffff */
[----:B------:R-:W-:Y:S05]  /*a6f0*/  BRA `(.L_x_98) ;  /* 0xffffffb000ec7947 */ /* 0x000fea000383ffff */
.L_x_102:
[----:B------:R1:W1:Y:S02]  /*a700*/  SYNCS.PHASECHK.TRANS64.TRYWAIT P1, [R128+URZ+0xd0], R0 ;  /* 0x0000d000800075a7 */ /* 0x00026400080211ff */
[----:B-1----:R-:W-:Y:S05]  /*a710*/  @!P1 NANOSLEEP.SYNCS 0x989680 ;  /* 0x009896800000995d */ /* 0x002fea0003900000 */
[----:B------:R-:W1:Y:S02]  /*a720*/  @!P1 SYNCS.PHASECHK.TRANS64 P1, [R128+URZ+0xd0], R0 ;  /* 0x0000d000800095a7 */ /* 0x000e6400080210ff */
[----:B-1----:R-:W-:Y:S05]  /*a730*/  @!P1 BRA `(.L_x_102) ;  /* 0xfffffffc00f09947 */ /* 0x002fea000383ffff */
[----:B------:R-:W-:Y:S05]  /*a740*/  BRA `(.L_x_101) ;  /* 0xffffffb4003c7947 */ /* 0x000fea000383ffff */
        .weak           $__internal_0_$__cuda_sm10x_tcgen05_guardrail_trap_col_being_dealloced_not_returned_by_alloc
        .type           $__internal_0_$__cuda_sm10x_tcgen05_guardrail_trap_col_being_dealloced_not_returned_by_alloc,@function
        .size           $__internal_0_$__cuda_sm10x_tcgen05_guardrail_trap_col_being_dealloced_not_returned_by_alloc,($__internal_1_$__cuda_sm10x_tcgen05_guardrail_trap_phase_invalid_during_alloc - $__internal_0_$__cuda_sm10x_tcgen05_guardrail_trap_col_being_dealloced_not_returned_by_alloc)
$__internal_0_$__cuda_sm10x_tcgen05_guardrail_trap_col_being_dealloced_not_returned_by_alloc:
[----:B------:R-:W-:Y:S05]  /*a750*/  BPT.TRAP 0x1 ;  /* 0x000000040000795c */ /* 0x000fea0000300000 */
[----:B------:R-:W-:-:S04]  /*a760*/  HFMA2 R3, -RZ, RZ, 0, 0 ;  /* 0x00000000ff037431 */ /* 0x000fc800000001ff */
[----:B------:R-:W-:Y:S05]  /*a770*/  RET.REL.NODEC R2 `(_ZN7cutlass13device_kernelINS_4gemm6kernel13GemmUniversalIN4cute5tupleIJiiiiEEENS1_10collective13CollectiveMmaINS1_35MainloopSm100TmaUmmaWarpSpecializedILi6ELi2ELi4ENS5_IJNS4_1CILi1EEESB_SB_EEEEENS5_IJNSA_ILi128EEESE_NSA_ILi64EEEEEENS_10bfloat16_tENS5_IJlSB_lEEESH_SI_NS4_8TiledMMAINS4_8MMA_AtomIJNS4_20SM100_MMA_F16BF16_SSISH_SH_fLi128ELi128ELNS4_4UMMA5MajorE0ELSN_0ELNSM_7ScaleInE0ELSO_0EEEEEENS4_6LayoutISC_NS5_IJNSA_ILi0EEESS_SS_EEEEENS5_IJNS4_10UnderscoreESV_SV_EEEEENS4_13SM90_TMA_LOADENS4_14ComposedLayoutINS4_7SwizzleILi3ELi4ELi3EEENS4_18smem_ptr_flag_bitsILi16EEENSR_INS5_IJNSA_ILi8EEESF_EEENS5_IJSF_SB_EEEEEEEvNS4_8identityESY_S18_vS19_EENS_8epilogue10collective18CollectiveEpilogueINS1B_23Sm100TmaWarpSpecializedILi4ELi2ELi32ELb1ELb0EEEJSG_NS5_IJNSR_ISE_SB_EENSR_INSA_ILi32EEESB_EEEEESH_SI_SH_SI_NS1B_6fusion15FusionCallbacksIS1F_NS1K_13LinCombEltActINS1B_6thread7SigmoidESH_fSH_fLNS_15FloatRoundStyleE2EEESG_S1J_JEEENS4_5SM1004TMEM4LOAD26SM100_TMEM_LOAD_32dp32b32xESY_NSZ_INS10_ILi2ELi4ELi3EEES13_NSR_INS5_IJS14_S1H_EEENS5_IJS1H_SB_EEEEEEENS4_39AutoVectorizingCopyWithAssumedAlignmentILi128EEENS4_14SM90_TMA_STOREES20_S22_S22_EEEvvEEEEvNT_6ParamsE) ;  /* 0xffffff5802207950 */ /* 0x000fea0003c3ffff */
        .weak           $__internal_1_$__cuda_sm10x_tcgen05_guardrail_trap_phase_invalid_during_alloc
        .type           $__internal_1_$__cuda_sm10x_tcgen05_guardrail_trap_phase_invalid_during_alloc,@function
        .size           $__internal_1_$__cuda_sm10x_tcgen05_guardrail_trap_phase_invalid_during_alloc,($__internal_2_$__cuda_sm10x_tcgen05_guardrail_trap_unallocated_columns_being_dealloced - $__internal_1_$__cuda_sm10x_tcgen05_guardrail_trap_phase_invalid_during_alloc)
$__internal_1_$__cuda_sm10x_tcgen05_guardrail_trap_phase_invalid_during_alloc:
[----:B------:R-:W-:Y:S05]  /*a780*/  BPT.TRAP 0x1 ;  /* 0x000000040000795c */ /* 0x000fea0000300000 */
[----:B------:R-:W-:-:S04]  /*a790*/  MOV R3, 0x0 ;  /* 0x0000000000037802 */ /* 0x000fc80000000f00 */
[----:B------:R-:W-:Y:S05]  /*a7a0*/  RET.REL.NODEC R2 `(_ZN7cutlass13device_kernelINS_4gemm6kernel13GemmUniversalIN4cute5tupleIJiiiiEEENS1_10collective13CollectiveMmaINS1_35MainloopSm100TmaUmmaWarpSpecializedILi6ELi2ELi4ENS5_IJNS4_1CILi1EEESB_SB_EEEEENS5_IJNSA_ILi128EEESE_NSA_ILi64EEEEEENS_10bfloat16_tENS5_IJlSB_lEEESH_SI_NS4_8TiledMMAINS4_8MMA_AtomIJNS4_20SM100_MMA_F16BF16_SSISH_SH_fLi128ELi128ELNS4_4UMMA5MajorE0ELSN_0ELNSM_7ScaleInE0ELSO_0EEEEEENS4_6LayoutISC_NS5_IJNSA_ILi0EEESS_SS_EEEEENS5_IJNS4_10UnderscoreESV_SV_EEEEENS4_13SM90_TMA_LOADENS4_14ComposedLayoutINS4_7SwizzleILi3ELi4ELi3EEENS4_18smem_ptr_flag_bitsILi16EEENSR_INS5_IJNSA_ILi8EEESF_EEENS5_IJSF_SB_EEEEEEEvNS4_8identityESY_S18_vS19_EENS_8epilogue10collective18CollectiveEpilogueINS1B_23Sm100TmaWarpSpecializedILi4ELi2ELi32ELb1ELb0EEEJSG_NS5_IJNSR_ISE_SB_EENSR_INSA_ILi32EEESB_EEEEESH_SI_SH_SI_NS1B_6fusion15FusionCallbacksIS1F_NS1K_13LinCombEltActINS1B_6thread7SigmoidESH_fSH_fLNS_15FloatRoundStyleE2EEESG_S1J_JEEENS4_5SM1004TMEM4LOAD26SM100_TMEM_LOAD_32dp32b32xESY_NSZ_INS10_ILi2ELi4ELi3EEES13_NSR_INS5_IJS14_S1H_EEENS5_IJS1H_SB_EEEEEEENS4_39AutoVectorizingCopyWithAssumedAlignmentILi128EEENS4_14SM90_TMA_STOREES20_S22_S22_EEEvvEEEEvNT_6ParamsE) ;  /* 0xffffff5802147950 */ /* 0x000fea0003c3ffff */
        .weak           $__internal_2_$__cuda_sm10x_tcgen05_guardrail_trap_unallocated_columns_being_dealloced
        .type           $__internal_2_$__cuda_sm10x_tcgen05_guardrail_trap_unallocated_columns_being_dealloced,@function
        .size           $__internal_2_$__cuda_sm10x_tcgen05_guardrail_trap_unallocated_columns_being_dealloced,($__internal_3_$__cuda_sm20_rcp_rn_f32_slowpath - $__internal_2_$__cuda_sm10x_tcgen05_guardrail_trap_unallocated_columns_being_dealloced)
$__internal_2_$__cuda_sm10x_tcgen05_guardrail_trap_unallocated_columns_being_dealloced:
[----:B------:R-:W-:Y:S05]  /*a7b0*/  BPT.TRAP 0x1 ;  /* 0x000000040000795c */ /* 0x000fea0000300000 */
[----:B------:R-:W-:-:S04]  /*a7c0*/  HFMA2 R3, -RZ, RZ, 0, 0 ;  /* 0x00000000ff037431 */ /* 0x000fc800000001ff */
[----:B------:R-:W-:Y:S05]  /*a7d0*/  RET.REL.NODEC R2 `(_ZN7cutlass13device_kernelINS_4gemm6kernel13GemmUniversalIN4cute5tupleIJiiiiEEENS1_10collective13CollectiveMmaINS1_35MainloopSm100TmaUmmaWarpSpecializedILi6ELi2ELi4ENS5_IJNS4_1CILi1EEESB_SB_EEEEENS5_IJNSA_ILi128EEESE_NSA_ILi64EEEEEENS_10bfloat16_tENS5_IJlSB_lEEESH_SI_NS4_8TiledMMAINS4_8MMA_AtomIJNS4_20SM100_MMA_F16BF16_SSISH_SH_fLi128ELi128ELNS4_4UMMA5MajorE0ELSN_0ELNSM_7ScaleInE0ELSO_0EEEEEENS4_6LayoutISC_NS5_IJNSA_ILi0EEESS_SS_EEEEENS5_IJNS4_10UnderscoreESV_SV_EEEEENS4_13SM90_TMA_LOADENS4_14ComposedLayoutINS4_7SwizzleILi3ELi4ELi3EEENS4_18smem_ptr_flag_bitsILi16EEENSR_INS5_IJNSA_ILi8EEESF_EEENS5_IJSF_SB_EEEEEEEvNS4_8identityESY_S18_vS19_EENS_8epilogue10collective18CollectiveEpilogueINS1B_23Sm100TmaWarpSpecializedILi4ELi2ELi32ELb1ELb0EEEJSG_NS5_IJNSR_ISE_SB_EENSR_INSA_ILi32EEESB_EEEEESH_SI_SH_SI_NS1B_6fusion15FusionCallbacksIS1F_NS1K_13LinCombEltActINS1B_6thread7SigmoidESH_fSH_fLNS_15FloatRoundStyleE2EEESG_S1J_JEEENS4_5SM1004TMEM4LOAD26SM100_TMEM_LOAD_32dp32b32xESY_NSZ_INS10_ILi2ELi4ELi3EEES13_NSR_INS5_IJS14_S1H_EEENS5_IJS1H_SB_EEEEEEENS4_39AutoVectorizingCopyWithAssumedAlignmentILi128EEENS4_14SM90_TMA_STOREES20_S22_S22_EEEvvEEEEvNT_6ParamsE) ;  /* 0xffffff5802087950 */ /* 0x000fea0003c3ffff */
        .weak           $__internal_3_$__cuda_sm20_rcp_rn_f32_slowpath
        .type           $__internal_3_$__cuda_sm20_rcp_rn_f32_slowpath,@function
        .size           $__internal_3_$__cuda_sm20_rcp_rn_f32_slowpath,(.L_x_266 - $__internal_3_$__cuda_sm20_rcp_rn_f32_slowpath)
$__internal_3_$__cuda_sm20_rcp_rn_f32_slowpath:
[----:B------:R-:W-:Y:S01]  /*a7e0*/  IMAD.SHL.U32 R54, R57, 0x2, RZ ;  /* 0x0000000239367824 */ /* 0x000fe200078e00ff */
[----:B------:R-:W-:Y:S04]  /*a7f0*/  BSSY.RECONVERGENT B0, `(.L_x_261) ;  /* 0x0000030000007945 */ /* 0x000fe80003800200 */
[----:B------:R-:W-:-:S04]  /*a800*/  SHF.R.U32.HI R54, RZ, 0x18, R54 ;  /* 0x00000018ff367819 */ /* 0x000fc80000011636 */
[----:B------:R-:W-:-:S13]  /*a810*/  ISETP.NE.U32.AND P0, PT, R54, RZ, PT ;  /* 0x000000ff3600720c */ /* 0x000fda0003f05070 */
[----:B------:R-:W-:Y:S05]  /*a820*/  @P0 BRA `(.L_x_262) ;  /* 0x0000000000280947 */ /* 0x000fea0003800000 */
[----:B------:R-:W-:-:S04]  /*a830*/  SHF.L.U32 R32, R57, 0x1, RZ ;  /* 0x0000000139207819 */ /* 0x000fc800000006ff */
[----:B------:R-:W-:-:S13]  /*a840*/  ISETP.NE.AND P0, PT, R32, RZ, PT ;  /* 0x000000ff2000720c */ /* 0x000fda0003f05270 */
[----:B------:R-:W-:Y:S01]  /*a850*/  @P0 FFMA R54, R57, 1.84467440737095516160e+19, RZ ;  /* 0x5f80000039360823 */ /* 0x000fe200000000ff */
[----:B------:R-:W-:Y:S08]  /*a860*/  @!P0 MUFU.RCP R55, R57 ;  /* 0x0000003900378308 */ /* 0x000ff00000001000 */
[----:B------:R-:W1:Y:S02]  /*a870*/  @P0 MUFU.RCP R32, R54 ;  /* 0x0000003600200308 */ /* 0x000e640000001000 */
[----:B-1----:R-:W-:-:S04]  /*a880*/  @P0 FFMA R54, R54, R32, -1 ;  /* 0xbf80000036360423 */ /* 0x002fc80000000020 */
[----:B------:R-:W-:-:S04]  /*a890*/  @P0 FADD.FTZ R54, -R54, -RZ ;  /* 0x800000ff36360221 */ /* 0x000fc80000010100 */
[----:B------:R-:W-:-:S04]  /*a8a0*/  @P0 FFMA R54, R32, R54, R32 ;  /* 0x0000003620360223 */ /* 0x000fc80000000020 */
[----:B------:R-:W-:Y:S01]  /*a8b0*/  @P0 FFMA R55, R54, 1.84467440737095516160e+19, RZ ;  /* 0x5f80000036370823 */ /* 0x000fe200000000ff */
[----:B------:R-:W-:Y:S05]  /*a8c0*/  BRA `(.L_x_263) ;  /* 0x0000000000887947 */ /* 0x000fea0003800000 */
.L_x_262:
[----:B------:R-:W-:-:S04]  /*a8d0*/  IADD3 R32, PT, PT, R54, -0xfd, RZ ;  /* 0xffffff0336207810 */ /* 0x000fc80007ffe0ff */
[----:B------:R-:W-:-:S13]  /*a8e0*/  ISETP.GT.U32.AND P0, PT, R32, 0x1, PT ;  /* 0x000000012000780c */ /* 0x000fda0003f04070 */
[----:B------:R-:W-:Y:S05]  /*a8f0*/  @P0 BRA `(.L_x_264) ;  /* 0x0000000000780947 */ /* 0x000fea0003800000 */
[----:B------:R-:W-:Y:S01]  /*a900*/  LOP3.LUT R58, R57, 0x7fffff, RZ, 0xc0, !PT ;  /* 0x007fffff393a7812 */ /* 0x000fe200078ec0ff */
[----:B------:R-:W-:Y:S02]  /*a910*/  IMAD.MOV.U32 R55, RZ, RZ, 0x3 ;  /* 0x00000003ff377424 */ /* 0x000fe400078e00ff */
[----:B------:R-:W-:Y:S01]  /*a920*/  VIADD R54, R54, 0xffffff04 ;  /* 0xffffff0436367836 */ /* 0x000fe20000000000 */
[----:B------:R-:W-:Y:S02]  /*a930*/  LOP3.LUT R58, R58, 0x3f800000, RZ, 0xfc, !PT ;  /* 0x3f8000003a3a7812 */ /* 0x000fe400078efcff */
[----:B------:R-:W-:Y:S02]  /*a940*/  SHF.L.U32 R55, R55, R32, RZ ;  /* 0x0000002037377219 */ /* 0x000fe400000006ff */
[----:B------:R-:W1:Y:S02]  /*a950*/  MUFU.RCP R59, R58 ;  /* 0x0000003a003b7308 */ /* 0x000e640000001000 */
[----:B-1----:R-:W-:-:S04]  /*a960*/  FFMA R58, R58, R59, -1 ;  /* 0xbf8000003a3a7423 */ /* 0x002fc8000000003b */
[----:B------:R-:W-:-:S04]  /*a970*/  FADD.FTZ R58, -R58, -RZ ;  /* 0x800000ff3a3a7221 */ /* 0x000fc80000010100 */
[CCC-:B------:R-:W-:Y:S01]  /*a980*/  FFMA.RM R60, R59.reuse, R58.reuse, R59.reuse ;  /* 0x0000003a3b3c7223 */ /* 0x1c0fe2000000403b */
[----:B------:R-:W-:-:S04]  /*a990*/  FFMA.RP R58, R59, R58, R59 ;  /* 0x0000003a3b3a7223 */ /* 0x000fc8000000803b */
[C---:B------:R-:W-:Y:S02]  /*a9a0*/  LOP3.LUT R59, R60.reuse, 0x7fffff, RZ, 0xc0, !PT ;  /* 0x007fffff3c3b7812 */ /* 0x040fe400078ec0ff */
[----:B------:R-:W-:Y:S02]  /*a9b0*/  FSETP.NEU.FTZ.AND P0, PT, R60, R58, PT ;  /* 0x0000003a3c00720b */ /* 0x000fe40003f1d000 */
[----:B------:R-:W-:Y:S02]  /*a9c0*/  LOP3.LUT R59, R59, 0x800000, RZ, 0xfc, !PT ;  /* 0x008000003b3b7812 */ /* 0x000fe400078efcff */
[----:B------:R-:W-:Y:S02]  /*a9d0*/  SEL R58, RZ, 0xffffffff, !P0 ;  /* 0xffffffffff3a7807 */ /* 0x000fe40004000000 */
[----:B------:R-:W-:Y:S02]  /*a9e0*/  LOP3.LUT R55, R55, R59, RZ, 0xc0, !PT ;  /* 0x0000003b37377212 */ /* 0x000fe400078ec0ff */
[----:B------:R-:W-:Y:S01]  /*a9f0*/  SHF.R.U32.HI R54, RZ, R54, R59 ;  /* 0x00000036ff367219 */ /* 0x000fe2000001163b */
[----:B------:R-:W-:Y:S01]  /*aa00*/  IMAD.MOV R58, RZ, RZ, -R58 ;  /* 0x000000ffff3a7224 */ /* 0x000fe200078e0a3a */
[----:B------:R-:W-:-:S04]  /*aa10*/  SHF.R.U32.HI R55, RZ, R32, R55 ;  /* 0x00000020ff377219 */ /* 0x000fc80000011637 */
[----:B------:R-:W-:Y:S02]  /*aa20*/  LOP3.LUT P1, RZ, R58, R32, R59, 0xf8, !PT ;  /* 0x000000203aff7212 */ /* 0x000fe4000782f83b */
[C---:B------:R-:W-:Y:S02]  /*aa30*/  LOP3.LUT P2, RZ, R55.reuse, 0x1, RZ, 0xc0, !PT ;  /* 0x0000000137ff7812 */ /* 0x040fe4000784c0ff */
[----:B------:R-:W-:-:S04]  /*aa40*/  LOP3.LUT P0, RZ, R55, 0x2, RZ, 0xc0, !PT ;  /* 0x0000000237ff7812 */ /* 0x000fc8000780c0ff */
[----:B------:R-:W-:-:S04]  /*aa50*/  PLOP3.LUT P0, PT, P2, P1, P0, 0xe0, 0x0 ;  /* 0x000000000000781c */ /* 0x000fc80001703c00 */
[----:B------:R-:W-:Y:S02]  /*aa60*/  SEL R32, RZ, 0x1, !P0 ;  /* 0x00000001ff207807 */ /* 0x000fe40004000000 */
[----:B------:R-:W-:-:S03]  /*aa70*/  LOP3.LUT P0, RZ, R57, 0x7fffff, RZ, 0xc0, !PT ;  /* 0x007fffff39ff7812 */ /* 0x000fc6000780c0ff */
[----:B------:R-:W-:-:S05]  /*aa80*/  IMAD.MOV R32, RZ, RZ, -R32 ;  /* 0x000000ffff207224 */ /* 0x000fca00078e0a20 */
[----:B------:R-:W-:-:S13]  /*aa90*/  ISETP.GE.AND P1, PT, R32, RZ, PT ;  /* 0x000000ff2000720c */ /* 0x000fda0003f26270 */
[----:B------:R-:W-:-:S04]  /*aaa0*/  @!P1 VIADD R54, R54, 0x1 ;  /* 0x0000000136369836 */ /* 0x000fc80000000000 */
[----:B------:R-:W-:-:S05]  /*aab0*/  @!P0 IMAD.SHL.U32 R54, R54, 0x2, RZ ;  /* 0x0000000236368824 */ /* 0x000fca00078e00ff */
[----:B------:R-:W-:Y:S01]  /*aac0*/  LOP3.LUT R55, R54, 0x80000000, R57, 0xf8, !PT ;  /* 0x8000000036377812 */ /* 0x000fe200078ef839 */
[----:B------:R-:W-:Y:S05]  /*aad0*/  BRA `(.L_x_263) ;  /* 0x0000000000047947 */ /* 0x000fea0003800000 */
.L_x_264:
[----:B------:R1:W2:Y:S02]  /*aae0*/  MUFU.RCP R55, R57 ;  /* 0x0000003900377308 */ /* 0x0002a40000001000 */
.L_x_263:
[----:B------:R-:W-:Y:S05]  /*aaf0*/  BSYNC.RECONVERGENT B0 ;  /* 0x0000000000007941 */ /* 0x000fea0003800200 */
.L_x_261:
[----:B-1----:R-:W-:Y:S01]  /*ab00*/  HFMA2 R57, -RZ, RZ, 0, 0 ;  /* 0x00000000ff397431 */ /* 0x002fe200000001ff */
[----:B--2---:R-:W-:-:S03]  /*ab10*/  MOV R32, R55 ;  /* 0x0000003700207202 */ /* 0x004fc60000000f00 */
[----:B------:R-:W-:Y:S05]  /*ab20*/  RET.REL.NODEC R56 `(_ZN7cutlass13device_kernelINS_4gemm6kernel13GemmUniversalIN4cute5tupleIJiiiiEEENS1_10collective13CollectiveMmaINS1_35MainloopSm100TmaUmmaWarpSpecializedILi6ELi2ELi4ENS5_IJNS4_1CILi1EEESB_SB_EEEEENS5_IJNSA_ILi128EEESE_NSA_ILi64EEEEEENS_10bfloat16_tENS5_IJlSB_lEEESH_SI_NS4_8TiledMMAINS4_8MMA_AtomIJNS4_20SM100_MMA_F16BF16_SSISH_SH_fLi128ELi128ELNS4_4UMMA5MajorE0ELSN_0ELNSM_7ScaleInE0ELSO_0EEEEEENS4_6LayoutISC_NS5_IJNSA_ILi0EEESS_SS_EEEEENS5_IJNS4_10UnderscoreESV_SV_EEEEENS4_13SM90_TMA_LOADENS4_14ComposedLayoutINS4_7SwizzleILi3ELi4ELi3EEENS4_18smem_ptr_flag_bitsILi16EEENSR_INS5_IJNSA_ILi8EEESF_EEENS5_IJSF_SB_EEEEEEEvNS4_8identityESY_S18_vS19_EENS_8epilogue10collective18CollectiveEpilogueINS1B_23Sm100TmaWarpSpecializedILi4ELi2ELi32ELb1ELb0EEEJSG_NS5_IJNSR_ISE_SB_EENSR_INSA_ILi32EEESB_EEEEESH_SI_SH_SI_NS1B_6fusion15FusionCallbacksIS1F_NS1K_13LinCombEltActINS1B_6thread7SigmoidESH_fSH_fLNS_15FloatRoundStyleE2EEESG_S1J_JEEENS4_5SM1004TMEM4LOAD26SM100_TMEM_LOAD_32dp32b32xESY_NSZ_INS10_ILi2ELi4ELi3EEES13_NSR_INS5_IJS14_S1H_EEENS5_IJS1H_SB_EEEEEEENS4_39AutoVectorizingCopyWithAssumedAlignmentILi128EEENS4_14SM90_TMA_STOREES20_S22_S22_EEEvvEEEEvNT_6ParamsE) ;  /* 0xffffff5438347950 */ /* 0x000fea0003c3ffff */
.L_x_265:
[----:B------:R-:W-:-:S00]  /*ab30*/  BRA `(.L_x_265) ;  /* 0xfffffffc00fc7947 */ /* 0x000fc0000383ffff */
[----:B------:R-:W-:-:S00]  /*ab40*/  NOP ;  /* 0x0000000000007918 */ /* 0x000fc00000000000 */
        /* <DEDUP_REMOVED lines=11> */
.L_x_266:


//--------------------- .nv.global.init           --------------------------
	.section	.nv.global.init,"aw",@progbits
.nv.global.init:
	.type		$str$27,@object
	.size		$str$27,($str$28 - $str$27)
$str$27:
        /*0000*/ 	.byte	0x28, 0x61, 0x64, 0x64, 0x72, 0x65, 0x73, 0x73, 0x20, 0x26, 0x20, 0x6d, 0x61, 0x73, 0x6b, 0x29
        /*0010*/ 	.byte	0x20, 0x3d, 0x3d, 0x20, 0x30, 0x00
	.type		$str$28,@object
	.size		$str$28,($str$26 - $str$28)
$str$28:
        /*0016*/ 	.byte	0x2f, 0x74, 0x6d, 0x70, 0x2f, 0x63, 0x75, 0x74, 0x6c, 0x61, 0x73, 0x73, 0x5f, 0x73, 0x77, 0x65
        /*0026*/ 	.byte	0x65, 0x70, 0x5f, 0x73, 0x72, 0x63, 0x2f, 0x69, 0x6e, 0x63, 0x6c, 0x75, 0x64, 0x65, 0x2f, 0x63
        /*0036*/ 	.byte	0x75, 0x74, 0x65, 0x2f, 0x70, 0x6f, 0x69, 0x6e, 0x74, 0x65, 0x72, 0x5f, 0x66, 0x6c, 0x61, 0x67
        /*0046*/ 	.byte	0x67, 0x65, 0x64, 0x2e, 0x68, 0x70, 0x70, 0x00
	.type		$str$26,@object
	.size		$str$26,($str$25 - $str$26)
$str$26:
        /*004e*/ 	.byte	0x2f, 0x74, 0x6d, 0x70, 0x2f, 0x63, 0x75, 0x74, 0x6c, 0x61, 0x73, 0x73, 0x5f, 0x73, 0x77, 0x65
        /*005e*/ 	.byte	0x65, 0x70, 0x5f, 0x73, 0x72, 0x63, 0x2f, 0x69, 0x6e, 0x63, 0x6c, 0x75, 0x64, 0x65, 0x2f, 0x63
        /*006e*/ 	.byte	0x75, 0x74, 0x65, 0x2f, 0x61, 0x74, 0x6f, 0x6d, 0x2f, 0x63, 0x6f, 0x70, 0x79, 0x5f, 0x74, 0x72
        /*007e*/ 	.byte	0x61, 0x69, 0x74, 0x73, 0x5f, 0x73, 0x6d, 0x31, 0x30, 0x30, 0x2e, 0x68, 0x70, 0x70, 0x00
	.type		$str$25,@object
	.size		$str$25,(__unnamed_1 - $str$25)
$str$25:
        /*008d*/ 	.byte	0x28, 0x28, 0x75, 0x69, 0x6e, 0x74, 0x33, 0x32, 0x5f, 0x74, 0x28, 0x74, 0x68, 0x72, 0x65, 0x61
        /*009d*/ 	.byte	0x64, 0x49, 0x64, 0x78, 0x2e, 0x78, 0x29, 0x20, 0x2f, 0x20, 0x33, 0x32, 0x29, 0x20, 0x25, 0x20
        /*00ad*/ 	.byte	0x34, 0x29, 0x20, 0x3d, 0x3d, 0x20, 0x28, 0x28, 0x28, 0x74, 0x6d, 0x65, 0x6d, 0x5f, 0x61, 0x64
        /*00bd*/ 	.byte	0x64, 0x72, 0x20, 0x3e, 0x3e, 0x20, 0x31, 0x36, 0x29, 0x20, 0x2f, 0x20, 0x33, 0x32, 0x29, 0x20
        /*00cd*/ 	.byte	0x25, 0x20, 0x34, 0x29, 0x00
	.type		__unnamed_1,@object
	.size		__unnamed_1,(__unnamed_2 - __unnamed_1)
__unnamed_1:
        /*00d2*/ 	.byte	0x61, 0x75, 0x74, 0x6f, 0x20, 0x63, 0x75, 0x74, 0x65, 0x3a, 0x3a, 0x61, 0x73, 0x5f, 0x70, 0x6f
        /* <DEDUP_REMOVED lines=24> */
        /*0262*/ 	.byte	0x34, 0x30, 0x39, 0x36, 0x3e, 0x3e, 0x3e, 0x3e, 0x5d, 0x00
	.type		__unnamed_2,@object
	.size		__unnamed_2,(.L_2 - __unnamed_2)
__unnamed_2:
        /* <DEDUP_REMOVED lines=42> */
        /*050c*/ 	.byte	0x3e, 0x3e, 0x5d, 0x00
.L_2:


//--------------------- .nv.shared._ZN7cutlass13device_kernelINS_4gemm6kernel13GemmUniversalIN4cute5tupleIJiiiiEEENS1_10collective13CollectiveMmaINS1_35MainloopSm100TmaUmmaWarpSpecializedILi6ELi2ELi4ENS5_IJNS4_1CILi1EEESB_SB_EEEEENS5_IJNSA_ILi128EEESE_NSA_ILi64EEEEEENS_10bfloat16_tENS5_IJlSB_lEEESH_SI_NS4_8TiledMMAINS4_8MMA_AtomIJNS4_20SM100_MMA_F16BF16_SSISH_SH_fLi128ELi128ELNS4_4UMMA5MajorE0ELSN_0ELNSM_7ScaleInE0ELSO_0EEEEEENS4_6LayoutISC_NS5_IJNSA_ILi0EEESS_SS_EEEEENS5_IJNS4_10UnderscoreESV_SV_EEEEENS4_13SM90_TMA_LOADENS4_14ComposedLayoutINS4_7SwizzleILi3ELi4ELi3EEENS4_18smem_ptr_flag_bitsILi16EEENSR_INS5_IJNSA_ILi8EEESF_EEENS5_IJSF_SB_EEEEEEEvNS4_8identityESY_S18_vS19_EENS_8epilogue10collective18CollectiveEpilogueINS1B_23Sm100TmaWarpSpecializedILi4ELi2ELi32ELb1ELb0EEEJSG_NS5_IJNSR_ISE_SB_EENSR_INSA_ILi32EEESB_EEEEESH_SI_SH_SI_NS1B_6fusion15FusionCallbacksIS1F_NS1K_13LinCombEltActINS1B_6thread7SigmoidESH_fSH_fLNS_15FloatRoundStyleE2EEESG_S1J_JEEENS4_5SM1004TMEM4LOAD26SM100_TMEM_LOAD_32dp32b32xESY_NSZ_INS10_ILi2ELi4ELi3EEES13_NSR_INS5_IJS14_S1H_EEENS5_IJS1H_SB_EEEEEEENS4_39AutoVectorizingCopyWithAssumedAlignmentILi128EEENS4_14SM90_TMA_STOREES20_S22_S22_EEEvvEEEEvNT_6ParamsE --------------------------
	.section	.nv.shared._ZN7cutlass13device_kernelINS_4gemm6kernel13GemmUniversalIN4cute5tupleIJiiiiEEENS1_10collective13CollectiveMmaINS1_35MainloopSm100TmaUmmaWarpSpecializedILi6ELi2ELi4ENS5_IJNS4_1CILi1EEESB_SB_EEEEENS5_IJNSA_ILi128EEESE_NSA_ILi64EEEEEENS_10bfloat16_tENS5_IJlSB_lEEESH_SI_NS4_8TiledMMAINS4_8MMA_AtomIJNS4_20SM100_MMA_F16BF16_SSISH_SH_fLi128ELi128ELNS4_4UMMA5MajorE0ELSN_0ELNSM_7ScaleInE0ELSO_0EEEEEENS4_6LayoutISC_NS5_IJNSA_ILi0EEESS_SS_EEEEENS5_IJNS4_10UnderscoreESV_SV_EEEEENS4_13SM90_TMA_LOADENS4_14ComposedLayoutINS4_7SwizzleILi3ELi4ELi3EEENS4_18smem_ptr_flag_bitsILi16EEENSR_INS5_IJNSA_ILi8EEESF_EEENS5_IJSF_SB_EEEEEEEvNS4_8identityESY_S18_vS19_EENS_8epilogue10collective18CollectiveEpilogueINS1B_23Sm100TmaWarpSpecializedILi4ELi2ELi32ELb1ELb0EEEJSG_NS5_IJNSR_ISE_SB_EENSR_INSA_ILi32EEESB_EEEEESH_SI_SH_SI_NS1B_6fusion15FusionCallbacksIS1F_NS1K_13LinCombEltActINS1B_6thread7SigmoidESH_fSH_fLNS_15FloatRoundStyleE2EEESG_S1J_JEEENS4_5SM1004TMEM4LOAD26SM100_TMEM_LOAD_32dp32b32xESY_NSZ_INS10_ILi2ELi4ELi3EEES13_NSR_INS5_IJS14_S1H_EEENS5_IJS1H_SB_EEEEEEENS4_39AutoVectorizingCopyWithAssumedAlignmentILi128EEENS4_14SM90_TMA_STOREES20_S22_S22_EEEvvEEEEvNT_6ParamsE,"aw",@nobits
	.sectionflags	@""
	.align	16
	.zero		1024


//--------------------- .nv.shared.reserved.0     --------------------------
	.section	.nv.shared.reserved.0,"aw",@nobits
	.weak		__nv_reservedSMEM_offset_0_alias
	.size		__nv_reservedSMEM_offset_0_alias, 0, 64
	.other		__nv_reservedSMEM_offset_0_alias,@"STO_CUDA_RESERVED_SHARED STV_DEFAULT"
__nv_reservedSMEM_offset_0_alias:
	.zero		0
.nv.shared.reserved.0:
	.zero		64
	.weak		__nv_reservedSMEM_tcgen05_partition
	.type		__nv_reservedSMEM_tcgen05_partition,@object
	.size		__nv_reservedSMEM_tcgen05_partition,(.L_0 - __nv_reservedSMEM_tcgen05_partition)
__nv_reservedSMEM_tcgen05_partition:
	.zero		32
.L_0:


//--------------------- .nv.global                --------------------------
	.section	.nv.global,"aw",@nobits
.nv.global:
	.type		_ZN39_INTERNAL_1c27c4f2_4_k_cu_ed68cb12_31504cute1_E,@object
	.size		_ZN39_INTERNAL_1c27c4f2_4_k_cu_ed68cb12_31504cute1_E,(_ZN39_INTERNAL_1c27c4f2_4_k_cu_ed68cb12_31504cuda3std3__45__cpo6cbeginE - _ZN39_INTERNAL_1c27c4f2_4_k_cu_ed68cb12_31504cute1_E)
_ZN39_INTERNAL_1c27c4f2_4_k_cu_ed68cb12_31504cute1_E:
	.zero		1
	.type		_ZN39_INTERNAL_1c27c4f2_4_k_cu_ed68cb12_31504cuda3std3__45__cpo6cbeginE,@object
	.size		_ZN39_INTERNAL_1c27c4f2_4_k_cu_ed68cb12_31504cuda3std3__45__cpo6cbeginE,(_ZN39_INTERNAL_1c27c4f2_4_k_cu_ed68cb12_31504cuda3std3__48in_placeE - _ZN39_INTERNAL_1c27c4f2_4_k_cu_ed68cb12_31504cuda3std3__45__cpo6cbeginE)
_ZN39_INTERNAL_1c27c4f2_4_k_cu_ed68cb12_31504cuda3std3__45__cpo6cbeginE:
	.zero		1
	.type		_ZN39_INTERNAL_1c27c4f2_4_k_cu_ed68cb12_31504cuda3std3__48in_placeE,@object
	.size		_ZN39_INTERNAL_1c27c4f2_4_k_cu_ed68cb12_31504cuda3std3__48in_placeE,(_ZN39_INTERNAL_1c27c4f2_4_k_cu_ed68cb12_31504cuda3std6ranges3__45__cpo9iter_moveE - _ZN39_INTERNAL_1c27c4f2_4_k_cu_ed68cb12_31504cuda3std3__48in_placeE)
_ZN39_INTERNAL_1c27c4f2_4_k_cu_ed68cb12_31504cuda3std3__48in_placeE:
	.zero		1
	.type		_ZN39_INTERNAL_1c27c4f2_4_k_cu_ed68cb12_31504cuda3std6ranges3__45__cpo9iter_moveE,@object
	.size		_ZN39_INTERNAL_1c27c4f2_4_k_cu_ed68cb12_31504cuda3std6ranges3__45__cpo9iter_moveE,(_ZN39_INTERNAL_1c27c4f2_4_k_cu_ed68cb12_31504cuda3std3__45__cpo5beginE - _ZN39_INTERNAL_1c27c4f2_4_k_cu_ed68cb12_31504cuda3std6ranges3__45__cpo9iter_moveE)
_ZN39_INTERNAL_1c27c4f2_4_k_cu_ed68cb12_31504cuda3std6ranges3__45__cpo9iter_moveE:
	.zero		1
	.type		_ZN39_INTERNAL_1c27c4f2_4_k_cu_ed68cb12_31504cuda3std3__45__cpo5beginE,@object
	.size		_ZN39_INTERNAL_1c27c4f2_4_k_cu_ed68cb12_31504cuda3std3__45__cpo5beginE,(_ZN39_INTERNAL_1c27c4f2_4_k_cu_ed68cb12_31504cuda3std3__441_GLOBAL__N__1c27c4f2_4_k_cu_ed68cb12_31506ignoreE - _ZN39_INTERNAL_1c27c4f2_4_k_cu_ed68cb12_31504cuda3std3__45__cpo5beginE)
_ZN39_INTERNAL_1c27c4f2_4_k_cu_ed68cb12_31504cuda3std3__45__cpo5beginE:
	.zero		1
	.type		_ZN39_INTERNAL_1c27c4f2_4_k_cu_ed68cb12_31504cuda3std3__441_GLOBAL__N__1c27c4f2_4_k_cu_ed68cb12_31506ignoreE,@object
	.size		_ZN39_INTERNAL_1c27c4f2_4_k_cu_ed68cb12_31504cuda3std3__441_GLOBAL__N__1c27c4f2_4_k_cu_ed68cb12_31506ignoreE,(_ZN39_INTERNAL_1c27c4f2_4_k_cu_ed68cb12_31504cute7productE - _ZN39_INTERNAL_1c27c4f2_4_k_cu_ed68cb12_31504cuda3std3__441_GLOBAL__N__1c27c4f2_4_k_cu_ed68cb12_31506ignoreE)
_ZN39_INTERNAL_1c27c4f2_4_k_cu_ed68cb12_31504cuda3std3__441_GLOBAL__N__1c27c4f2_4_k_cu_ed68cb12_31506ignoreE:
	.zero		1
	.type		_ZN39_INTERNAL_1c27c4f2_4_k_cu_ed68cb12_31504cute7productE,@object
	.size		_ZN39_INTERNAL_1c27c4f2_4_k_cu_ed68cb12_31504cute7productE,(_ZN39_INTERNAL_1c27c4f2_4_k_cu_ed68cb12_31504cuda3std3__45__cpo3endE - _ZN39_INTERNAL_1c27c4f2_4_k_cu_ed68cb12_31504cute7productE)
_ZN39_INTERNAL_1c27c4f2_4_k_cu_ed68cb12_31504cute7productE:
	.zero		1
	.type		_ZN39_INTERNAL_1c27c4f2_4_k_cu_ed68cb12_31504cuda3std3__45__cpo3endE,@object
	.size		_ZN39_INTERNAL_1c27c4f2_4_k_cu_ed68cb12_31504cuda3std3__45__cpo3endE,(_ZN39_INTERNAL_1c27c4f2_4_k_cu_ed68cb12_31504cuda3std3__419piecewise_constructE - _ZN39_INTERNAL_1c27c4f2_4_k_cu_ed68cb12_31504cuda3std3__45__cpo3endE)
_ZN39_INTERNAL_1c27c4f2_4_k_cu_ed68cb12_31504cuda3std3__45__cpo3endE:
	.zero		1
	.type		_ZN39_INTERNAL_1c27c4f2_4_k_cu_ed68cb12_31504cuda3std3__419piecewise_constructE,@object
	.size		_ZN39_INTERNAL_1c27c4f2_4_k_cu_ed68cb12_31504cuda3std3__419piecewise_constructE,(_ZN39_INTERNAL_1c27c4f2_4_k_cu_ed68cb12_31504cuda3std3__45__cpo4cendE - _ZN39_INTERNAL_1c27c4f2_4_k_cu_ed68cb12_31504cuda3std3__419piecewise_constructE)
_ZN39_INTERNAL_1c27c4f2_4_k_cu_ed68cb12_31504cuda3std3__419piecewise_constructE:
	.zero		1
	.type		_ZN39_INTERNAL_1c27c4f2_4_k_cu_ed68cb12_31504cuda3std3__45__cpo4cendE,@object
	.size		_ZN39_INTERNAL_1c27c4f2_4_k_cu_ed68cb12_31504cuda3std3__45__cpo4cendE,(_ZN39_INTERNAL_1c27c4f2_4_k_cu_ed68cb12_31504cuda3std6ranges3__45__cpo4swapE - _ZN39_INTERNAL_1c27c4f2_4_k_cu_ed68cb12_31504cuda3std3__45__cpo4cendE)
_ZN39_INTERNAL_1c27c4f2_4_k_cu_ed68cb12_31504cuda3std3__45__cpo4cendE:
	.zero		1
	.type		_ZN39_INTERNAL_1c27c4f2_4_k_cu_ed68cb12_31504cuda3std6ranges3__45__cpo4swapE,@object
	.size		_ZN39_INTERNAL_1c27c4f2_4_k_cu_ed68cb12_31504cuda3std6ranges3__45__cpo4swapE,(.L_10 - _ZN39_INTERNAL_1c27c4f2_4_k_cu_ed68cb12_31504cuda3std6ranges3__45__cpo4swapE)
_ZN39_INTERNAL_1c27c4f2_4_k_cu_ed68cb12_31504cuda3std6ranges3__45__cpo4swapE:
	.zero		1
.L_10:


//--------------------- .nv.constant0._ZN7cutlass13device_kernelINS_4gemm6kernel13GemmUniversalIN4cute5tupleIJiiiiEEENS1_10collective13CollectiveMmaINS1_35MainloopSm100TmaUmmaWarpSpecializedILi6ELi2ELi4ENS5_IJNS4_1CILi1EEESB_SB_EEEEENS5_IJNSA_ILi128EEESE_NSA_ILi64EEEEEENS_10bfloat16_tENS5_IJlSB_lEEESH_SI_NS4_8TiledMMAINS4_8MMA_AtomIJNS4_20SM100_MMA_F16BF16_SSISH_SH_fLi128ELi128ELNS4_4UMMA5MajorE0ELSN_0ELNSM_7ScaleInE0ELSO_0EEEEEENS4_6LayoutISC_NS5_IJNSA_ILi0EEESS_SS_EEEEENS5_IJNS4_10UnderscoreESV_SV_EEEEENS4_13SM90_TMA_LOADENS4_14ComposedLayoutINS4_7SwizzleILi3ELi4ELi3EEENS4_18smem_ptr_flag_bitsILi16EEENSR_INS5_IJNSA_ILi8EEESF_EEENS5_IJSF_SB_EEEEEEEvNS4_8identityESY_S18_vS19_EENS_8epilogue10collective18CollectiveEpilogueINS1B_23Sm100TmaWarpSpecializedILi4ELi2ELi32ELb1ELb0EEEJSG_NS5_IJNSR_ISE_SB_EENSR_INSA_ILi32EEESB_EEEEESH_SI_SH_SI_NS1B_6fusion15FusionCallbacksIS1F_NS1K_13LinCombEltActINS1B_6thread7SigmoidESH_fSH_fLNS_15FloatRoundStyleE2EEESG_S1J_JEEENS4_5SM1004TMEM4LOAD26SM100_TMEM_LOAD_32dp32b32xESY_NSZ_INS10_ILi2ELi4ELi3EEES13_NSR_INS5_IJS14_S1H_EEENS5_IJS1H_SB_EEEEEEENS4_39AutoVectorizingCopyWithAssumedAlignmentILi128EEENS4_14SM90_TMA_STOREES20_S22_S22_EEEvvEEEEvNT_6ParamsE --------------------------
	.section	.nv.constant0._ZN7cutlass13device_kernelINS_4gemm6kernel13GemmUniversalIN4cute5tupleIJiiiiEEENS1_10collective13CollectiveMmaINS1_35MainloopSm100TmaUmmaWarpSpecializedILi6ELi2ELi4ENS5_IJNS4_1CILi1EEESB_SB_EEEEENS5_IJNSA_ILi128EEESE_NSA_ILi64EEEEEENS_10bfloat16_tENS5_IJlSB_lEEESH_SI_NS4_8TiledMMAINS4_8MMA_AtomIJNS4_20SM100_MMA_F16BF16_SSISH_SH_fLi128ELi128ELNS4_4UMMA5MajorE0ELSN_0ELNSM_7ScaleInE0ELSO_0EEEEEENS4_6LayoutISC_NS5_IJNSA_ILi0EEESS_SS_EEEEENS5_IJNS4_10UnderscoreESV_SV_EEEEENS4_13SM90_TMA_LOADENS4_14ComposedLayoutINS4_7SwizzleILi3ELi4ELi3EEENS4_18smem_ptr_flag_bitsILi16EEENSR_INS5_IJNSA_ILi8EEESF_EEENS5_IJSF_SB_EEEEEEEvNS4_8identityESY_S18_vS19_EENS_8epilogue10collective18CollectiveEpilogueINS1B_23Sm100TmaWarpSpecializedILi4ELi2ELi32ELb1ELb0EEEJSG_NS5_IJNSR_ISE_SB_EENSR_INSA_ILi32EEESB_EEEEESH_SI_SH_SI_NS1B_6fusion15FusionCallbacksIS1F_NS1K_13LinCombEltActINS1B_6thread7SigmoidESH_fSH_fLNS_15FloatRoundStyleE2EEESG_S1J_JEEENS4_5SM1004TMEM4LOAD26SM100_TMEM_LOAD_32dp32b32xESY_NSZ_INS10_ILi2ELi4ELi3EEES13_NSR_INS5_IJS14_S1H_EEENS5_IJS1H_SB_EEEEEEENS4_39AutoVectorizingCopyWithAssumedAlignmentILi128EEENS4_14SM90_TMA_STOREES20_S22_S22_EEEvvEEEEvNT_6ParamsE,"a",@progbits
	.sectionflags	@""
	.align	4
.nv.constant0._ZN7cutlass13device_kernelINS_4gemm6kernel13GemmUniversalIN4cute5tupleIJiiiiEEENS1_10collective13CollectiveMmaINS1_35MainloopSm100TmaUmmaWarpSpecializedILi6ELi2ELi4ENS5_IJNS4_1CILi1EEESB_SB_EEEEENS5_IJNSA_ILi128EEESE_NSA_ILi64EEEEEENS_10bfloat16_tENS5_IJlSB_lEEESH_SI_NS4_8TiledMMAINS4_8MMA_AtomIJNS4_20SM100_MMA_F16BF16_SSISH_SH_fLi128ELi128ELNS4_4UMMA5MajorE0ELSN_0ELNSM_7ScaleInE0ELSO_0EEEEEENS4_6LayoutISC_NS5_IJNSA_ILi0EEESS_SS_EEEEENS5_IJNS4_10UnderscoreESV_SV_EEEEENS4_13SM90_TMA_LOADENS4_14ComposedLayoutINS4_7SwizzleILi3ELi4ELi3EEENS4_18smem_ptr_flag_bitsILi16EEENSR_INS5_IJNSA_ILi8EEESF_EEENS5_IJSF_SB_EEEEEEEvNS4_8identityESY_S18_vS19_EENS_8epilogue10collective18CollectiveEpilogueINS1B_23Sm100TmaWarpSpecializedILi4ELi2ELi32ELb1ELb0EEEJSG_NS5_IJNSR_ISE_SB_EENSR_INSA_ILi32EEESB_EEEEESH_SI_SH_SI_NS1B_6fusion15FusionCallbacksIS1F_NS1K_13LinCombEltActINS1B_6thread7SigmoidESH_fSH_fLNS_15FloatRoundStyleE2EEESG_S1J_JEEENS4_5SM1004TMEM4LOAD26SM100_TMEM_LOAD_32dp32b32xESY_NSZ_INS10_ILi2ELi4ELi3EEES13_NSR_INS5_IJS14_S1H_EEENS5_IJS1H_SB_EEEEEEENS4_39AutoVectorizingCopyWithAssumedAlignmentILi128EEENS4_14SM90_TMA_STOREES20_S22_S22_EEEvvEEEEvNT_6ParamsE:
	.zero		2944


//--------------------- SYMBOLS --------------------------

	.type		.nv.reservedSmem.offset0,@object
	.size		.nv.reservedSmem.offset0,0x4
	.type		.nv.reservedSmem.cap,@object
	.size		.nv.reservedSmem.cap,0x4
	.type		__assertfail,@function
